// auto-generated by cutlass_sweep.conv — config: {"arch": "sm_90", "cluster_m": 1, "cluster_n": 1, "conv_kind": "fprop", "dtype": "tf32", "ndim": 2, "tile_k": 64, "tile_m": 128, "tile_n": 128}
#include "cutlass/cutlass.h"
#include "cute/tensor.hpp"
#include "cutlass/kernel_hardware_info.hpp"
#include "cutlass/conv/convolution.h"
#include "cutlass/conv/dispatch_policy.hpp"
#include "cutlass/conv/collective/collective_builder.hpp"
#include "cutlass/conv/kernel/conv_universal.hpp"
#include "cutlass/conv/device/conv_universal_adapter.hpp"
#include "cutlass/epilogue/collective/collective_builder.hpp"

using namespace cute;
using Elem = cutlass::tfloat32_t;
using Acc  = float;
using LayoutAB = cutlass::layout::TensorNHWC;
using LayoutC  = cutlass::layout::TensorNHWC;
constexpr auto ConvOp = cutlass::conv::Operator::kFprop;
using TileShape    = Shape<_128, _128, Shape<_64>>;
using ClusterShape = Shape<_1, _1, _1>;

using CollectiveEpilogue = typename cutlass::epilogue::collective::CollectiveBuilder<
    cutlass::arch::Sm90, cutlass::arch::OpClassTensorOp,
    TileShape, ClusterShape,
    cutlass::epilogue::collective::EpilogueTileAuto,
    Acc, Acc,
    Elem, LayoutC, 128 / cutlass::sizeof_bits<Elem>::value,
    Elem, LayoutC, 128 / cutlass::sizeof_bits<Elem>::value,
    cutlass::epilogue::collective::EpilogueScheduleAuto
  >::CollectiveOp;

using CollectiveMainloop = typename cutlass::conv::collective::CollectiveBuilder<
    cutlass::arch::Sm90, cutlass::arch::OpClassTensorOp, ConvOp,
    Elem, LayoutAB, 128 / cutlass::sizeof_bits<Elem>::value,
    Elem, LayoutAB, 128 / cutlass::sizeof_bits<Elem>::value,
    Acc,
    TileShape, ClusterShape,
    cutlass::conv::collective::StageCountAutoCarveout<
        static_cast<int>(sizeof(typename CollectiveEpilogue::SharedStorage))>,
    cutlass::conv::collective::KernelScheduleAuto
  >::CollectiveOp;

using ProblemShape = cutlass::conv::ConvProblemShape<
    ConvOp, CollectiveMainloop::DispatchPolicy::NumSpatialDimensions>;
using ConvKernel = cutlass::conv::kernel::ConvUniversal<
    ProblemShape, CollectiveMainloop, CollectiveEpilogue>;
using Conv = cutlass::conv::device::ConvUniversalAdapter<ConvKernel>;

auto* _anchor = &cutlass::device_kernel<ConvKernel>;


// ===== COMPILED SASS (sm_90a) =====

	.target	sm_90a

	.elftype	@"ET_EXEC"


//--------------------- .note.nv.tkinfo           --------------------------
	.section	.note.nv.tkinfo,"",@"SHT_NOTE"
	.sectionflags	@"SHF_NOTE_NV_TKINFO"
	.tkinfo
        /*0018*/ 	.word	0x00000002
        /*0030*/ 	.string	""
        /*0030*/ 	.string	"ptxas"
        /*0030*/ 	.string	"Cuda compilation tools, release 13.0, V13.0.88"
        /*0030*/ 	.string	"Build cuda_13.0.r13.0/compiler.36424714_0"
        /*0030*/ 	.string	"-arch sm_90a -m 64 "



//--------------------- .note.nv.cuinfo           --------------------------
	.section	.note.nv.cuinfo,"",@"SHT_NOTE"
	.sectionflags	@"SHF_NOTE_NV_CUINFO"
        /*0018*/ 	.short	0x0002
        /*001a*/ 	.short	0x005a
        /*001c*/ 	.short	0x0082
	.zero		2


//--------------------- .nv.info                  --------------------------
	.section	.nv.info,"",@"SHT_CUDA_INFO"
	.align	4


	//----- nvinfo : EIATTR_REGCOUNT
	.align		4
        /*0000*/ 	.byte	0x04, 0x2f
        /*0002*/ 	.short	(.L_12 - .L_11)
	.align		4
.L_11:
        /*0004*/ 	.word	index@(_ZN7cutlass13device_kernelINS_4conv6kernel13ConvUniversalINS1_16ConvProblemShapeILNS1_8OperatorE0ELi2EEENS1_10collective14CollectiveConvINS1_46MainloopSm90TmaGmmaWarpSpecializedImplicitGemmILS5_0ELi3ELi2EN4cute5tupleIJNSA_1CILi1EEESD_SD_EEENS1_36KernelImplicitTmaWarpSpecializedSm90ELi1EEENSB_IJNSC_ILi128EEESH_NSB_IJNSC_ILi64EEEEEEEEENS_10tfloat32_tESL_NSA_8TiledMMAINSA_8MMA_AtomIJNSA_4SM904GMMA30MMA_64x128x8_F32TF32TF32_SS_TNILNSP_7ScaleInE1ELSR_1EEEEEENSA_6LayoutISE_NSB_IJNSC_ILi0EEESV_SV_EEEEENSB_IJNSA_10UnderscoreESY_SY_EEEEENS7_6detail26Sm90ImplicitGemmTileTraitsINSA_20SM90_TMA_LOAD_IM2COLENSA_14ComposedLayoutINSA_7SwizzleILi3ELi4ELi3EEENSA_18smem_ptr_flag_bitsILi32EEENSU_INSB_IJNSB_IJNSC_ILi8EEENSC_ILi16EEEEEENSB_IJNSC_ILi32EEENSC_ILi2EEEEEENSB_IJSD_NSC_ILi3EEEEEEEEENSB_IJNSB_IJS1C_NSC_ILi512EEEEEENSB_IJSD_NSC_ILi256EEEEEENSB_IJSV_NSC_ILi8192EEEEEEEEEEEEEvEENS12_INSA_13SM90_TMA_LOADES1Q_vEEEENS_8epilogue10collective6detail29Sm90TmaWarpSpecializedAdapterINS1W_15DefaultEpilogueISL_NSB_IJNSB_IJlllEEESD_SV_EEES21_NS1V_6thread17LinearCombinationISL_Li1EffLNS22_9ScaleType4KindE0ELNS_15FloatRoundStyleE2ESL_EENS_4gemm15EpilogueDefaultEEEEEvvEEEEvNT_6ParamsE)
        /*0008*/ 	.word	0x0000009c


	//----- nvinfo : EIATTR_FRAME_SIZE
	.align		4
.L_12:
        /*000c*/ 	.byte	0x04, 0x11
        /*000e*/ 	.short	(.L_14 - .L_13)
	.align		4
.L_13:
        /*0010*/ 	.word	index@(_ZN7cutlass13device_kernelINS_4conv6kernel13ConvUniversalINS1_16ConvProblemShapeILNS1_8OperatorE0ELi2EEENS1_10collective14CollectiveConvINS1_46MainloopSm90TmaGmmaWarpSpecializedImplicitGemmILS5_0ELi3ELi2EN4cute5tupleIJNSA_1CILi1EEESD_SD_EEENS1_36KernelImplicitTmaWarpSpecializedSm90ELi1EEENSB_IJNSC_ILi128EEESH_NSB_IJNSC_ILi64EEEEEEEEENS_10tfloat32_tESL_NSA_8TiledMMAINSA_8MMA_AtomIJNSA_4SM904GMMA30MMA_64x128x8_F32TF32TF32_SS_TNILNSP_7ScaleInE1ELSR_1EEEEEENSA_6LayoutISE_NSB_IJNSC_ILi0EEESV_SV_EEEEENSB_IJNSA_10UnderscoreESY_SY_EEEEENS7_6detail26Sm90ImplicitGemmTileTraitsINSA_20SM90_TMA_LOAD_IM2COLENSA_14ComposedLayoutINSA_7SwizzleILi3ELi4ELi3EEENSA_18smem_ptr_flag_bitsILi32EEENSU_INSB_IJNSB_IJNSC_ILi8EEENSC_ILi16EEEEEENSB_IJNSC_ILi32EEENSC_ILi2EEEEEENSB_IJSD_NSC_ILi3EEEEEEEEENSB_IJNSB_IJS1C_NSC_ILi512EEEEEENSB_IJSD_NSC_ILi256EEEEEENSB_IJSV_NSC_ILi8192EEEEEEEEEEEEEvEENS12_INSA_13SM90_TMA_LOADES1Q_vEEEENS_8epilogue10collective6detail29Sm90TmaWarpSpecializedAdapterINS1W_15DefaultEpilogueISL_NSB_IJNSB_IJlllEEESD_SV_EEES21_NS1V_6thread17LinearCombinationISL_Li1EffLNS22_9ScaleType4KindE0ELNS_15FloatRoundStyleE2ESL_EENS_4gemm15EpilogueDefaultEEEEEvvEEEEvNT_6ParamsE)
        /*0014*/ 	.word	0x00000000


	//----- nvinfo : EIATTR_MIN_STACK_SIZE
	.align		4
.L_14:
        /*0018*/ 	.byte	0x04, 0x12
        /*001a*/ 	.short	(.L_16 - .L_15)
	.align		4
.L_15:
        /*001c*/ 	.word	index@(_ZN7cutlass13device_kernelINS_4conv6kernel13ConvUniversalINS1_16ConvProblemShapeILNS1_8OperatorE0ELi2EEENS1_10collective14CollectiveConvINS1_46MainloopSm90TmaGmmaWarpSpecializedImplicitGemmILS5_0ELi3ELi2EN4cute5tupleIJNSA_1CILi1EEESD_SD_EEENS1_36KernelImplicitTmaWarpSpecializedSm90ELi1EEENSB_IJNSC_ILi128EEESH_NSB_IJNSC_ILi64EEEEEEEEENS_10tfloat32_tESL_NSA_8TiledMMAINSA_8MMA_AtomIJNSA_4SM904GMMA30MMA_64x128x8_F32TF32TF32_SS_TNILNSP_7ScaleInE1ELSR_1EEEEEENSA_6LayoutISE_NSB_IJNSC_ILi0EEESV_SV_EEEEENSB_IJNSA_10UnderscoreESY_SY_EEEEENS7_6detail26Sm90ImplicitGemmTileTraitsINSA_20SM90_TMA_LOAD_IM2COLENSA_14ComposedLayoutINSA_7SwizzleILi3ELi4ELi3EEENSA_18smem_ptr_flag_bitsILi32EEENSU_INSB_IJNSB_IJNSC_ILi8EEENSC_ILi16EEEEEENSB_IJNSC_ILi32EEENSC_ILi2EEEEEENSB_IJSD_NSC_ILi3EEEEEEEEENSB_IJNSB_IJS1C_NSC_ILi512EEEEEENSB_IJSD_NSC_ILi256EEEEEENSB_IJSV_NSC_ILi8192EEEEEEEEEEEEEvEENS12_INSA_13SM90_TMA_LOADES1Q_vEEEENS_8epilogue10collective6detail29Sm90TmaWarpSpecializedAdapterINS1W_15DefaultEpilogueISL_NSB_IJNSB_IJlllEEESD_SV_EEES21_NS1V_6thread17LinearCombinationISL_Li1EffLNS22_9ScaleType4KindE0ELNS_15FloatRoundStyleE2ESL_EENS_4gemm15EpilogueDefaultEEEEEvvEEEEvNT_6ParamsE)
        /*0020*/ 	.word	0x00000000
.L_16:


//--------------------- .nv.compat                --------------------------
	.section	.nv.compat,"",@"SHT_CUDA_COMPAT_INFO"
	.align	4
        /*0000*/ 	.byte	0x02, 0x09, 0x01, 0x00, 0x02, 0x02, 0x04, 0x00, 0x02, 0x05, 0x05, 0x00, 0x03, 0x07, 0x01, 0x01
        /*0010*/ 	.byte	0x02, 0x03, 0x01, 0x00, 0x02, 0x06, 0x01, 0x00, 0x04, 0x0b, 0x08, 0x00, 0x00, 0x00, 0x00, 0x00
        /*0020*/ 	.byte	0x00, 0x00, 0x00, 0x00


//--------------------- .nv.info._ZN7cutlass13device_kernelINS_4conv6kernel13ConvUniversalINS1_16ConvProblemShapeILNS1_8OperatorE0ELi2EEENS1_10collective14CollectiveConvINS1_46MainloopSm90TmaGmmaWarpSpecializedImplicitGemmILS5_0ELi3ELi2EN4cute5tupleIJNSA_1CILi1EEESD_SD_EEENS1_36KernelImplicitTmaWarpSpecializedSm90ELi1EEENSB_IJNSC_ILi128EEESH_NSB_IJNSC_ILi64EEEEEEEEENS_10tfloat32_tESL_NSA_8TiledMMAINSA_8MMA_AtomIJNSA_4SM904GMMA30MMA_64x128x8_F32TF32TF32_SS_TNILNSP_7ScaleInE1ELSR_1EEEEEENSA_6LayoutISE_NSB_IJNSC_ILi0EEESV_SV_EEEEENSB_IJNSA_10UnderscoreESY_SY_EEEEENS7_6detail26Sm90ImplicitGemmTileTraitsINSA_20SM90_TMA_LOAD_IM2COLENSA_14ComposedLayoutINSA_7SwizzleILi3ELi4ELi3EEENSA_18smem_ptr_flag_bitsILi32EEENSU_INSB_IJNSB_IJNSC_ILi8EEENSC_ILi16EEEEEENSB_IJNSC_ILi32EEENSC_ILi2EEEEEENSB_IJSD_NSC_ILi3EEEEEEEEENSB_IJNSB_IJS1C_NSC_ILi512EEEEEENSB_IJSD_NSC_ILi256EEEEEENSB_IJSV_NSC_ILi8192EEEEEEEEEEEEEvEENS12_INSA_13SM90_TMA_LOADES1Q_vEEEENS_8epilogue10collective6detail29Sm90TmaWarpSpecializedAdapterINS1W_15DefaultEpilogueISL_NSB_IJNSB_IJlllEEESD_SV_EEES21_NS1V_6thread17LinearCombinationISL_Li1EffLNS22_9ScaleType4KindE0ELNS_15FloatRoundStyleE2ESL_EENS_4gemm15EpilogueDefaultEEEEEvvEEEEvNT_6ParamsE --------------------------
	.section	.nv.info._ZN7cutlass13device_kernelINS_4conv6kernel13ConvUniversalINS1_16ConvProblemShapeILNS1_8OperatorE0ELi2EEENS1_10collective14CollectiveConvINS1_46MainloopSm90TmaGmmaWarpSpecializedImplicitGemmILS5_0ELi3ELi2EN4cute5tupleIJNSA_1CILi1EEESD_SD_EEENS1_36KernelImplicitTmaWarpSpecializedSm90ELi1EEENSB_IJNSC_ILi128EEESH_NSB_IJNSC_ILi64EEEEEEEEENS_10tfloat32_tESL_NSA_8TiledMMAINSA_8MMA_AtomIJNSA_4SM904GMMA30MMA_64x128x8_F32TF32TF32_SS_TNILNSP_7ScaleInE1ELSR_1EEEEEENSA_6LayoutISE_NSB_IJNSC_ILi0EEESV_SV_EEEEENSB_IJNSA_10UnderscoreESY_SY_EEEEENS7_6detail26Sm90ImplicitGemmTileTraitsINSA_20SM90_TMA_LOAD_IM2COLENSA_14ComposedLayoutINSA_7SwizzleILi3ELi4ELi3EEENSA_18smem_ptr_flag_bitsILi32EEENSU_INSB_IJNSB_IJNSC_ILi8EEENSC_ILi16EEEEEENSB_IJNSC_ILi32EEENSC_ILi2EEEEEENSB_IJSD_NSC_ILi3EEEEEEEEENSB_IJNSB_IJS1C_NSC_ILi512EEEEEENSB_IJSD_NSC_ILi256EEEEEENSB_IJSV_NSC_ILi8192EEEEEEEEEEEEEvEENS12_INSA_13SM90_TMA_LOADES1Q_vEEEENS_8epilogue10collective6detail29Sm90TmaWarpSpecializedAdapterINS1W_15DefaultEpilogueISL_NSB_IJNSB_IJlllEEESD_SV_EEES21_NS1V_6thread17LinearCombinationISL_Li1EffLNS22_9ScaleType4KindE0ELNS_15FloatRoundStyleE2ESL_EENS_4gemm15EpilogueDefaultEEEEEvvEEEEvNT_6ParamsE,"",@"SHT_CUDA_INFO"
	.sectionflags	@""
	.align	4


	//----- nvinfo : EIATTR_CUDA_API_VERSION
	.align		4
        /*0000*/ 	.byte	0x04, 0x37
        /*0002*/ 	.short	(.L_18 - .L_17)
.L_17:
        /*0004*/ 	.word	0x00000082


	//----- nvinfo : EIATTR_KPARAM_INFO
	.align		4
.L_18:
        /*0008*/ 	.byte	0x04, 0x17
        /*000a*/ 	.short	(.L_20 - .L_19)
.L_19:
        /*000c*/ 	.word	0x00000000
        /*0010*/ 	.short	0x0000
        /*0012*/ 	.short	0x0070
        /*0014*/ 	.byte	0x00, 0xf0, 0x01, 0x0e


	//----- nvinfo : EIATTR_SPARSE_MMA_MASK
	.align		4
.L_20:
        /*0018*/ 	.byte	0x03, 0x50
        /*001a*/ 	.short	0x0000


	//----- nvinfo : EIATTR_MAXREG_COUNT
	.align		4
        /*001c*/ 	.byte	0x03, 0x1b
        /*001e*/ 	.short	0x00ff


	//----- nvinfo : EIATTR_NUM_BARRIERS
	.align		4
        /*0020*/ 	.byte	0x02, 0x4c
        /*0022*/ 	.byte	0x01
	.zero		1


	//----- nvinfo : EIATTR_MERCURY_ISA_VERSION
	.align		4
        /*0024*/ 	.byte	0x03, 0x5f
        /*0026*/ 	.short	0x0101


	//----- nvinfo : EIATTR_COOP_GROUP_MASK_REGIDS
	.align		4
        /*0028*/ 	.byte	0x04, 0x29
        /*002a*/ 	.short	(.L_22 - .L_21)


	//   ....[0]....
.L_21:
        /*002c*/ 	.word	0xffffffff


	//   ....[1]....
        /*0030*/ 	.word	0xffffffff


	//   ....[2]....
        /*0034*/ 	.word	0xffffffff


	//----- nvinfo : EIATTR_COOP_GROUP_INSTR_OFFSETS
	.align		4
.L_22:
        /*0038*/ 	.byte	0x04, 0x28
        /*003a*/ 	.short	(.L_24 - .L_23)


	//   ....[0]....
.L_23:
        /*003c*/ 	.word	0x00000060


	//   ....[1]....
        /*0040*/ 	.word	0x00000070


	//   ....[2]....
        /*0044*/ 	.word	0x00000130


	//----- nvinfo : EIATTR_MBARRIER_INSTR_OFFSETS
	.align		4
.L_24:
        /*0048*/ 	.byte	0x04, 0x39
        /*004a*/ 	.short	(.L_26 - .L_25)


	//   ....[0]....
.L_25:
        /*004c*/ 	.word	0x00000250
        /*0050*/ 	.word	0x000000ff
        /*0054*/ 	.word	0x00030000
        /*0058*/ 	.short	0x0100
        /*005a*/ 	.byte	0x08
	.zero		1


	//   ....[1]....
        /*005c*/ 	.word	0x00000260
        /*0060*/ 	.word	0x000000ff
        /*0064*/ 	.word	0x00030018
        /*0068*/ 	.short	0x0100
        /*006a*/ 	.byte	0x08
	.zero		1


	//   ....[2]....
        /*006c*/ 	.word	0x00000270
        /*0070*/ 	.word	0x000000ff
        /*0074*/ 	.word	0x00030008
        /*0078*/ 	.short	0x0100
        /*007a*/ 	.byte	0x08
	.zero		1


	//   ....[3]....
        /*007c*/ 	.word	0x00000280
        /*0080*/ 	.word	0x000000ff
        /*0084*/ 	.word	0x00030020
        /*0088*/ 	.short	0x0100
        /*008a*/ 	.byte	0x08
	.zero		1


	//   ....[4]....
        /*008c*/ 	.word	0x00000290
        /*0090*/ 	.word	0x000000ff
        /*0094*/ 	.word	0x00030010
        /*0098*/ 	.short	0x0100
        /*009a*/ 	.byte	0x08
	.zero		1


	//   ....[5]....
        /*009c*/ 	.word	0x000002a0
        /*00a0*/ 	.word	0x000000ff
        /*00a4*/ 	.word	0x00030028
        /*00a8*/ 	.short	0x0100
        /*00aa*/ 	.byte	0x08
	.zero		1


	//   ....[6]....
        /*00ac*/ 	.word	0x00000b40
        /*00b0*/ 	.word	0x00000004
        /*00b4*/ 	.word	0x00030000
        /*00b8*/ 	.short	0x010a
        /*00ba*/ 	.byte	0x3f
	.zero		1


	//   ....[7]....
        /*00bc*/ 	.word	0x000011a0
        /*00c0*/ 	.word	0x00000006
        /*00c4*/ 	.word	0x00030000
        /*00c8*/ 	.short	0x010a
        /*00ca*/ 	.byte	0x3f
	.zero		1


	//   ....[8]....
        /*00cc*/ 	.word	0x00001680
        /*00d0*/ 	.word	0x000000ff
        /*00d4*/ 	.word	0x00000000
        /*00d8*/ 	.short	0x0101
        /*00da*/ 	.byte	0x09
	.zero		1


	//   ....[9]....
        /*00dc*/ 	.word	0x00001870
        /*00e0*/ 	.word	0x00000004
        /*00e4*/ 	.word	0x00000000
        /*00e8*/ 	.short	0x0101
        /*00ea*/ 	.byte	0x3f
	.zero		1


	//   ....[10]....
        /*00ec*/ 	.word	0x00009750
        /*00f0*/ 	.word	0x0000000b
        /*00f4*/ 	.word	0x00030018
        /*00f8*/ 	.short	0x010a
        /*00fa*/ 	.byte	0x3f
	.zero		1


	//   ....[11]....
        /*00fc*/ 	.word	0x0000d7d0
        /*0100*/ 	.word	0x00000004
        /*0104*/ 	.word	0x00000000
        /*0108*/ 	.short	0x010a
        /*010a*/ 	.byte	0x3f
	.zero		1


	//   ....[12]....
        /*010c*/ 	.word	0x0000d880
        /*0110*/ 	.word	0x00000000
        /*0114*/ 	.word	0x00000000
        /*0118*/ 	.short	0x010a
        /*011a*/ 	.byte	0x3f
	.zero		1


	//   ....[13]....
        /*011c*/ 	.word	0x0000d930
        /*0120*/ 	.word	0x00000002
        /*0124*/ 	.word	0x00000000
        /*0128*/ 	.short	0x010a
        /*012a*/ 	.byte	0x3f
	.zero		1


	//----- nvinfo : EIATTR_NUM_MBARRIERS
	.align		4
.L_26:
        /*012c*/ 	.byte	0x03, 0x38
        /*012e*/ 	.short	0x0006


	//----- nvinfo : EIATTR_EXIT_INSTR_OFFSETS
	.align		4
        /*0130*/ 	.byte	0x04, 0x1c
        /*0132*/ 	.short	(.L_28 - .L_27)


	//   ....[0]....
.L_27:
        /*0134*/ 	.word	0x00000670


	//   ....[1]....
        /*0138*/ 	.word	0x000019c0


	//   ....[2]....
        /*013c*/ 	.word	0x00006e90


	//   ....[3]....
        /*0140*/ 	.word	0x00006ec0


	//   ....[4]....
        /*0144*/ 	.word	0x00009360


	//   ....[5]....
        /*0148*/ 	.word	0x00009390


	//   ....[6]....
        /*014c*/ 	.word	0x000093b0


	//   ....[7]....
        /*0150*/ 	.word	0x0000d6c0


	//   ....[8]....
        /*0154*/ 	.word	0x0000d960


	//----- nvinfo : EIATTR_MAX_THREADS
	.align		4
.L_28:
        /*0158*/ 	.byte	0x04, 0x05
        /*015a*/ 	.short	(.L_30 - .L_29)
.L_29:
        /*015c*/ 	.word	0x00000100
        /*0160*/ 	.word	0x00000001
        /*0164*/ 	.word	0x00000001


	//----- nvinfo : EIATTR_CRS_STACK_SIZE
	.align		4
.L_30:
        /*0168*/ 	.byte	0x04, 0x1e
        /*016a*/ 	.short	(.L_32 - .L_31)
.L_31:
        /*016c*/ 	.word	0x00000000


	//----- nvinfo : EIATTR_CBANK_PARAM_SIZE
	.align		4
.L_32:
        /*0170*/ 	.byte	0x03, 0x19
        /*0172*/ 	.short	0x03f0


	//----- nvinfo : EIATTR_PARAM_CBANK
	.align		4
        /*0174*/ 	.byte	0x04, 0x0a
        /*0176*/ 	.short	(.L_34 - .L_33)
	.align		4
.L_33:
        /*0178*/ 	.word	index@(.nv.constant0._ZN7cutlass13device_kernelINS_4conv6kernel13ConvUniversalINS1_16ConvProblemShapeILNS1_8OperatorE0ELi2EEENS1_10collective14CollectiveConvINS1_46MainloopSm90TmaGmmaWarpSpecializedImplicitGemmILS5_0ELi3ELi2EN4cute5tupleIJNSA_1CILi1EEESD_SD_EEENS1_36KernelImplicitTmaWarpSpecializedSm90ELi1EEENSB_IJNSC_ILi128EEESH_NSB_IJNSC_ILi64EEEEEEEEENS_10tfloat32_tESL_NSA_8TiledMMAINSA_8MMA_AtomIJNSA_4SM904GMMA30MMA_64x128x8_F32TF32TF32_SS_TNILNSP_7ScaleInE1ELSR_1EEEEEENSA_6LayoutISE_NSB_IJNSC_ILi0EEESV_SV_EEEEENSB_IJNSA_10UnderscoreESY_SY_EEEEENS7_6detail26Sm90ImplicitGemmTileTraitsINSA_20SM90_TMA_LOAD_IM2COLENSA_14ComposedLayoutINSA_7SwizzleILi3ELi4ELi3EEENSA_18smem_ptr_flag_bitsILi32EEENSU_INSB_IJNSB_IJNSC_ILi8EEENSC_ILi16EEEEEENSB_IJNSC_ILi32EEENSC_ILi2EEEEEENSB_IJSD_NSC_ILi3EEEEEEEEENSB_IJNSB_IJS1C_NSC_ILi512EEEEEENSB_IJSD_NSC_ILi256EEEEEENSB_IJSV_NSC_ILi8192EEEEEEEEEEEEEvEENS12_INSA_13SM90_TMA_LOADES1Q_vEEEENS_8epilogue10collective6detail29Sm90TmaWarpSpecializedAdapterINS1W_15DefaultEpilogueISL_NSB_IJNSB_IJlllEEESD_SV_EEES21_NS1V_6thread17LinearCombinationISL_Li1EffLNS22_9ScaleType4KindE0ELNS_15FloatRoundStyleE2ESL_EENS_4gemm15EpilogueDefaultEEEEEvvEEEEvNT_6ParamsE)
        /*017c*/ 	.short	0x0210
        /*017e*/ 	.short	0x03f0


	//----- nvinfo : EIATTR_SW_WAR
	.align		4
.L_34:
        /*0180*/ 	.byte	0x04, 0x36
        /*0182*/ 	.short	(.L_36 - .L_35)
.L_35:
        /*0184*/ 	.word	0x00000008
.L_36:


//--------------------- .nv.callgraph             --------------------------
	.section	.nv.callgraph,"",@"SHT_CUDA_CALLGRAPH"
	.align	4
	.sectionentsize	8
	.align		4
        /*0000*/ 	.word	0x00000000
	.align		4
        /*0004*/ 	.word	0xffffffff
	.align		4
        /*0008*/ 	.word	0x00000000
	.align		4
        /*000c*/ 	.word	0xfffffffe
	.align		4
        /*0010*/ 	.word	0x00000000
	.align		4
        /*0014*/ 	.word	0xfffffffd
	.align		4
        /*0018*/ 	.word	0x00000000
	.align		4
        /*001c*/ 	.word	0xfffffffc


//--------------------- .nv.constant4             --------------------------
	.section	.nv.constant4,"a",@progbits
	.align	8
	.align		8
.nv.constant4:
        /*0000*/ 	.dword	_ZN39_INTERNAL_f30a9778_4_k_cu_f1073658_37224cuda3std3__45__cpo5beginE
	.align		8
        /*0008*/ 	.dword	_ZN39_INTERNAL_f30a9778_4_k_cu_f1073658_37224cuda3std3__45__cpo3endE
	.align		8
        /*0010*/ 	.dword	_ZN39_INTERNAL_f30a9778_4_k_cu_f1073658_37224cuda3std3__45__cpo6cbeginE
	.align		8
        /*0018*/ 	.dword	_ZN39_INTERNAL_f30a9778_4_k_cu_f1073658_37224cuda3std3__45__cpo4cendE
	.align		8
        /*0020*/ 	.dword	_ZN39_INTERNAL_f30a9778_4_k_cu_f1073658_37224cuda3std3__441_GLOBAL__N__f30a9778_4_k_cu_f1073658_37226ignoreE
	.align		8
        /*0028*/ 	.dword	_ZN39_INTERNAL_f30a9778_4_k_cu_f1073658_37224cuda3std3__419piecewise_constructE
	.align		8
        /*0030*/ 	.dword	_ZN39_INTERNAL_f30a9778_4_k_cu_f1073658_37224cuda3std3__48in_placeE
	.align		8
        /*0038*/ 	.dword	_ZN39_INTERNAL_f30a9778_4_k_cu_f1073658_37224cuda3std6ranges3__45__cpo4swapE
	.align		8
        /*0040*/ 	.dword	_ZN39_INTERNAL_f30a9778_4_k_cu_f1073658_37224cuda3std6ranges3__45__cpo9iter_moveE
	.align		8
        /*0048*/ 	.dword	_ZN39_INTERNAL_f30a9778_4_k_cu_f1073658_37224cute7productE
	.align		8
        /*0050*/ 	.dword	_ZN39_INTERNAL_f30a9778_4_k_cu_f1073658_37224cute1_E


//--------------------- .text._ZN7cutlass13device_kernelINS_4conv6kernel13ConvUniversalINS1_16ConvProblemShapeILNS1_8OperatorE0ELi2EEENS1_10collective14CollectiveConvINS1_46MainloopSm90TmaGmmaWarpSpecializedImplicitGemmILS5_0ELi3ELi2EN4cute5tupleIJNSA_1CILi1EEESD_SD_EEENS1_36KernelImplicitTmaWarpSpecializedSm90ELi1EEENSB_IJNSC_ILi128EEESH_NSB_IJNSC_ILi64EEEEEEEEENS_10tfloat32_tESL_NSA_8TiledMMAINSA_8MMA_AtomIJNSA_4SM904GMMA30MMA_64x128x8_F32TF32TF32_SS_TNILNSP_7ScaleInE1ELSR_1EEEEEENSA_6LayoutISE_NSB_IJNSC_ILi0EEESV_SV_EEEEENSB_IJNSA_10UnderscoreESY_SY_EEEEENS7_6detail26Sm90ImplicitGemmTileTraitsINSA_20SM90_TMA_LOAD_IM2COLENSA_14ComposedLayoutINSA_7SwizzleILi3ELi4ELi3EEENSA_18smem_ptr_flag_bitsILi32EEENSU_INSB_IJNSB_IJNSC_ILi8EEENSC_ILi16EEEEEENSB_IJNSC_ILi32EEENSC_ILi2EEEEEENSB_IJSD_NSC_ILi3EEEEEEEEENSB_IJNSB_IJS1C_NSC_ILi512EEEEEENSB_IJSD_NSC_ILi256EEEEEENSB_IJSV_NSC_ILi8192EEEEEEEEEEEEEvEENS12_INSA_13SM90_TMA_LOADES1Q_vEEEENS_8epilogue10collective6detail29Sm90TmaWarpSpecializedAdapterINS1W_15DefaultEpilogueISL_NSB_IJNSB_IJlllEEESD_SV_EEES21_NS1V_6thread17LinearCombinationISL_Li1EffLNS22_9ScaleType4KindE0ELNS_15FloatRoundStyleE2ESL_EENS_4gemm15EpilogueDefaultEEEEEvvEEEEvNT_6ParamsE --------------------------
	.section	.text._ZN7cutlass13device_kernelINS_4conv6kernel13ConvUniversalINS1_16ConvProblemShapeILNS1_8OperatorE0ELi2EEENS1_10collective14CollectiveConvINS1_46MainloopSm90TmaGmmaWarpSpecializedImplicitGemmILS5_0ELi3ELi2EN4cute5tupleIJNSA_1CILi1EEESD_SD_EEENS1_36KernelImplicitTmaWarpSpecializedSm90ELi1EEENSB_IJNSC_ILi128EEESH_NSB_IJNSC_ILi64EEEEEEEEENS_10tfloat32_tESL_NSA_8TiledMMAINSA_8MMA_AtomIJNSA_4SM904GMMA30MMA_64x128x8_F32TF32TF32_SS_TNILNSP_7ScaleInE1ELSR_1EEEEEENSA_6LayoutISE_NSB_IJNSC_ILi0EEESV_SV_EEEEENSB_IJNSA_10UnderscoreESY_SY_EEEEENS7_6detail26Sm90ImplicitGemmTileTraitsINSA_20SM90_TMA_LOAD_IM2COLENSA_14ComposedLayoutINSA_7SwizzleILi3ELi4ELi3EEENSA_18smem_ptr_flag_bitsILi32EEENSU_INSB_IJNSB_IJNSC_ILi8EEENSC_ILi16EEEEEENSB_IJNSC_ILi32EEENSC_ILi2EEEEEENSB_IJSD_NSC_ILi3EEEEEEEEENSB_IJNSB_IJS1C_NSC_ILi512EEEEEENSB_IJSD_NSC_ILi256EEEEEENSB_IJSV_NSC_ILi8192EEEEEEEEEEEEEvEENS12_INSA_13SM90_TMA_LOADES1Q_vEEEENS_8epilogue10collective6detail29Sm90TmaWarpSpecializedAdapterINS1W_15DefaultEpilogueISL_NSB_IJNSB_IJlllEEESD_SV_EEES21_NS1V_6thread17LinearCombinationISL_Li1EffLNS22_9ScaleType4KindE0ELNS_15FloatRoundStyleE2ESL_EENS_4gemm15EpilogueDefaultEEEEEvvEEEEvNT_6ParamsE,"ax",@progbits
	.align	128
.text._ZN7cutlass13device_kernelINS_4conv6kernel13ConvUniversalINS1_16ConvProblemShapeILNS1_8OperatorE0ELi2EEENS1_10collective14CollectiveConvINS1_46MainloopSm90TmaGmmaWarpSpecializedImplicitGemmILS5_0ELi3ELi2EN4cute5tupleIJNSA_1CILi1EEESD_SD_EEENS1_36KernelImplicitTmaWarpSpecializedSm90ELi1EEENSB_IJNSC_ILi128EEESH_NSB_IJNSC_ILi64EEEEEEEEENS_10tfloat32_tESL_NSA_8TiledMMAINSA_8MMA_AtomIJNSA_4SM904GMMA30MMA_64x128x8_F32TF32TF32_SS_TNILNSP_7ScaleInE1ELSR_1EEEEEENSA_6LayoutISE_NSB_IJNSC_ILi0EEESV_SV_EEEEENSB_IJNSA_10UnderscoreESY_SY_EEEEENS7_6detail26Sm90ImplicitGemmTileTraitsINSA_20SM90_TMA_LOAD_IM2COLENSA_14ComposedLayoutINSA_7SwizzleILi3ELi4ELi3EEENSA_18smem_ptr_flag_bitsILi32EEENSU_INSB_IJNSB_IJNSC_ILi8EEENSC_ILi16EEEEEENSB_IJNSC_ILi32EEENSC_ILi2EEEEEENSB_IJSD_NSC_ILi3EEEEEEEEENSB_IJNSB_IJS1C_NSC_ILi512EEEEEENSB_IJSD_NSC_ILi256EEEEEENSB_IJSV_NSC_ILi8192EEEEEEEEEEEEEvEENS12_INSA_13SM90_TMA_LOADES1Q_vEEEENS_8epilogue10collective6detail29Sm90TmaWarpSpecializedAdapterINS1W_15DefaultEpilogueISL_NSB_IJNSB_IJlllEEESD_SV_EEES21_NS1V_6thread17LinearCombinationISL_Li1EffLNS22_9ScaleType4KindE0ELNS_15FloatRoundStyleE2ESL_EENS_4gemm15EpilogueDefaultEEEEEvvEEEEvNT_6ParamsE:
        .type           _ZN7cutlass13device_kernelINS_4conv6kernel13ConvUniversalINS1_16ConvProblemShapeILNS1_8OperatorE0ELi2EEENS1_10collective14CollectiveConvINS1_46MainloopSm90TmaGmmaWarpSpecializedImplicitGemmILS5_0ELi3ELi2EN4cute5tupleIJNSA_1CILi1EEESD_SD_EEENS1_36KernelImplicitTmaWarpSpecializedSm90ELi1EEENSB_IJNSC_ILi128EEESH_NSB_IJNSC_ILi64EEEEEEEEENS_10tfloat32_tESL_NSA_8TiledMMAINSA_8MMA_AtomIJNSA_4SM904GMMA30MMA_64x128x8_F32TF32TF32_SS_TNILNSP_7ScaleInE1ELSR_1EEEEEENSA_6LayoutISE_NSB_IJNSC_ILi0EEESV_SV_EEEEENSB_IJNSA_10UnderscoreESY_SY_EEEEENS7_6detail26Sm90ImplicitGemmTileTraitsINSA_20SM90_TMA_LOAD_IM2COLENSA_14ComposedLayoutINSA_7SwizzleILi3ELi4ELi3EEENSA_18smem_ptr_flag_bitsILi32EEENSU_INSB_IJNSB_IJNSC_ILi8EEENSC_ILi16EEEEEENSB_IJNSC_ILi32EEENSC_ILi2EEEEEENSB_IJSD_NSC_ILi3EEEEEEEEENSB_IJNSB_IJS1C_NSC_ILi512EEEEEENSB_IJSD_NSC_ILi256EEEEEENSB_IJSV_NSC_ILi8192EEEEEEEEEEEEEvEENS12_INSA_13SM90_TMA_LOADES1Q_vEEEENS_8epilogue10collective6detail29Sm90TmaWarpSpecializedAdapterINS1W_15DefaultEpilogueISL_NSB_IJNSB_IJlllEEESD_SV_EEES21_NS1V_6thread17LinearCombinationISL_Li1EffLNS22_9ScaleType4KindE0ELNS_15FloatRoundStyleE2ESL_EENS_4gemm15EpilogueDefaultEEEEEvvEEEEvNT_6ParamsE,@function
        .size           _ZN7cutlass13device_kernelINS_4conv6kernel13ConvUniversalINS1_16ConvProblemShapeILNS1_8OperatorE0ELi2EEENS1_10collective14CollectiveConvINS1_46MainloopSm90TmaGmmaWarpSpecializedImplicitGemmILS5_0ELi3ELi2EN4cute5tupleIJNSA_1CILi1EEESD_SD_EEENS1_36KernelImplicitTmaWarpSpecializedSm90ELi1EEENSB_IJNSC_ILi128EEESH_NSB_IJNSC_ILi64EEEEEEEEENS_10tfloat32_tESL_NSA_8TiledMMAINSA_8MMA_AtomIJNSA_4SM904GMMA30MMA_64x128x8_F32TF32TF32_SS_TNILNSP_7ScaleInE1ELSR_1EEEEEENSA_6LayoutISE_NSB_IJNSC_ILi0EEESV_SV_EEEEENSB_IJNSA_10UnderscoreESY_SY_EEEEENS7_6detail26Sm90ImplicitGemmTileTraitsINSA_20SM90_TMA_LOAD_IM2COLENSA_14ComposedLayoutINSA_7SwizzleILi3ELi4ELi3EEENSA_18smem_ptr_flag_bitsILi32EEENSU_INSB_IJNSB_IJNSC_ILi8EEENSC_ILi16EEEEEENSB_IJNSC_ILi32EEENSC_ILi2EEEEEENSB_IJSD_NSC_ILi3EEEEEEEEENSB_IJNSB_IJS1C_NSC_ILi512EEEEEENSB_IJSD_NSC_ILi256EEEEEENSB_IJSV_NSC_ILi8192EEEEEEEEEEEEEvEENS12_INSA_13SM90_TMA_LOADES1Q_vEEEENS_8epilogue10collective6detail29Sm90TmaWarpSpecializedAdapterINS1W_15DefaultEpilogueISL_NSB_IJNSB_IJlllEEESD_SV_EEES21_NS1V_6thread17LinearCombinationISL_Li1EffLNS22_9ScaleType4KindE0ELNS_15FloatRoundStyleE2ESL_EENS_4gemm15EpilogueDefaultEEEEEvvEEEEvNT_6ParamsE,(.L_x_282 - _ZN7cutlass13device_kernelINS_4conv6kernel13ConvUniversalINS1_16ConvProblemShapeILNS1_8OperatorE0ELi2EEENS1_10collective14CollectiveConvINS1_46MainloopSm90TmaGmmaWarpSpecializedImplicitGemmILS5_0ELi3ELi2EN4cute5tupleIJNSA_1CILi1EEESD_SD_EEENS1_36KernelImplicitTmaWarpSpecializedSm90ELi1EEENSB_IJNSC_ILi128EEESH_NSB_IJNSC_ILi64EEEEEEEEENS_10tfloat32_tESL_NSA_8TiledMMAINSA_8MMA_AtomIJNSA_4SM904GMMA30MMA_64x128x8_F32TF32TF32_SS_TNILNSP_7ScaleInE1ELSR_1EEEEEENSA_6LayoutISE_NSB_IJNSC_ILi0EEESV_SV_EEEEENSB_IJNSA_10UnderscoreESY_SY_EEEEENS7_6detail26Sm90ImplicitGemmTileTraitsINSA_20SM90_TMA_LOAD_IM2COLENSA_14ComposedLayoutINSA_7SwizzleILi3ELi4ELi3EEENSA_18smem_ptr_flag_bitsILi32EEENSU_INSB_IJNSB_IJNSC_ILi8EEENSC_ILi16EEEEEENSB_IJNSC_ILi32EEENSC_ILi2EEEEEENSB_IJSD_NSC_ILi3EEEEEEEEENSB_IJNSB_IJS1C_NSC_ILi512EEEEEENSB_IJSD_NSC_ILi256EEEEEENSB_IJSV_NSC_ILi8192EEEEEEEEEEEEEvEENS12_INSA_13SM90_TMA_LOADES1Q_vEEEENS_8epilogue10collective6detail29Sm90TmaWarpSpecializedAdapterINS1W_15DefaultEpilogueISL_NSB_IJNSB_IJlllEEESD_SV_EEES21_NS1V_6thread17LinearCombinationISL_Li1EffLNS22_9ScaleType4KindE0ELNS_15FloatRoundStyleE2ESL_EENS_4gemm15EpilogueDefaultEEEEEvvEEEEvNT_6ParamsE)
        .other          _ZN7cutlass13device_kernelINS_4conv6kernel13ConvUniversalINS1_16ConvProblemShapeILNS1_8OperatorE0ELi2EEENS1_10collective14CollectiveConvINS1_46MainloopSm90TmaGmmaWarpSpecializedImplicitGemmILS5_0ELi3ELi2EN4cute5tupleIJNSA_1CILi1EEESD_SD_EEENS1_36KernelImplicitTmaWarpSpecializedSm90ELi1EEENSB_IJNSC_ILi128EEESH_NSB_IJNSC_ILi64EEEEEEEEENS_10tfloat32_tESL_NSA_8TiledMMAINSA_8MMA_AtomIJNSA_4SM904GMMA30MMA_64x128x8_F32TF32TF32_SS_TNILNSP_7ScaleInE1ELSR_1EEEEEENSA_6LayoutISE_NSB_IJNSC_ILi0EEESV_SV_EEEEENSB_IJNSA_10UnderscoreESY_SY_EEEEENS7_6detail26Sm90ImplicitGemmTileTraitsINSA_20SM90_TMA_LOAD_IM2COLENSA_14ComposedLayoutINSA_7SwizzleILi3ELi4ELi3EEENSA_18smem_ptr_flag_bitsILi32EEENSU_INSB_IJNSB_IJNSC_ILi8EEENSC_ILi16EEEEEENSB_IJNSC_ILi32EEENSC_ILi2EEEEEENSB_IJSD_NSC_ILi3EEEEEEEEENSB_IJNSB_IJS1C_NSC_ILi512EEEEEENSB_IJSD_NSC_ILi256EEEEEENSB_IJSV_NSC_ILi8192EEEEEEEEEEEEEvEENS12_INSA_13SM90_TMA_LOADES1Q_vEEEENS_8epilogue10collective6detail29Sm90TmaWarpSpecializedAdapterINS1W_15DefaultEpilogueISL_NSB_IJNSB_IJlllEEESD_SV_EEES21_NS1V_6thread17LinearCombinationISL_Li1EffLNS22_9ScaleType4KindE0ELNS_15FloatRoundStyleE2ESL_EENS_4gemm15EpilogueDefaultEEEEEvvEEEEvNT_6ParamsE,@"STO_CUDA_ENTRY STV_DEFAULT"
_ZN7cutlass13device_kernelINS_4conv6kernel13ConvUniversalINS1_16ConvProblemShapeILNS1_8OperatorE0ELi2EEENS1_10collective14CollectiveConvINS1_46MainloopSm90TmaGmmaWarpSpecializedImplicitGemmILS5_0ELi3ELi2EN4cute5tupleIJNSA_1CILi1EEESD_SD_EEENS1_36KernelImplicitTmaWarpSpecializedSm90ELi1EEENSB_IJNSC_ILi128EEESH_NSB_IJNSC_ILi64EEEEEEEEENS_10tfloat32_tESL_NSA_8TiledMMAINSA_8MMA_AtomIJNSA_4SM904GMMA30MMA_64x128x8_F32TF32TF32_SS_TNILNSP_7ScaleInE1ELSR_1EEEEEENSA_6LayoutISE_NSB_IJNSC_ILi0EEESV_SV_EEEEENSB_IJNSA_10UnderscoreESY_SY_EEEEENS7_6detail26Sm90ImplicitGemmTileTraitsINSA_20SM90_TMA_LOAD_IM2COLENSA_14ComposedLayoutINSA_7SwizzleILi3ELi4ELi3EEENSA_18smem_ptr_flag_bitsILi32EEENSU_INSB_IJNSB_IJNSC_ILi8EEENSC_ILi16EEEEEENSB_IJNSC_ILi32EEENSC_ILi2EEEEEENSB_IJSD_NSC_ILi3EEEEEEEEENSB_IJNSB_IJS1C_NSC_ILi512EEEEEENSB_IJSD_NSC_ILi256EEEEEENSB_IJSV_NSC_ILi8192EEEEEEEEEEEEEvEENS12_INSA_13SM90_TMA_LOADES1Q_vEEEENS_8epilogue10collective6detail29Sm90TmaWarpSpecializedAdapterINS1W_15DefaultEpilogueISL_NSB_IJNSB_IJlllEEESD_SV_EEES21_NS1V_6thread17LinearCombinationISL_Li1EffLNS22_9ScaleType4KindE0ELNS_15FloatRoundStyleE2ESL_EENS_4gemm15EpilogueDefaultEEEEEvvEEEEvNT_6ParamsE:
[----:B------:R-:W-:Y:S01]  /*0000*/  LDC R1, c[0x0][0x28] ;  /* 0x00000a00ff017b82 */ /* 0x000fe20000000800 */
[----:B------:R-:W0:Y:S01]  /*0010*/  S2R R6, SR_TID.X ;  /* 0x0000000000067919 */ /* 0x000e220000002100 */
[----:B------:R-:W-:Y:S01]  /*0020*/  ELECT P0, URZ, PT ;  /* 0x00000000003f782f */ /* 0x000fe20003800000 */
[----:B------:R-:W-:Y:S01]  /*0030*/  BSSY B0, `(.L_x_0) ;  /* 0x000000f000007945 */ /* 0x000fe20003800000 */
[--C-:B0-----:R-:W-:Y:S02]  /*0040*/  SHF.R.U32.HI R0, RZ, 0x5, R6.reuse ;  /* 0x00000005ff007819 */ /* 0x101fe40000011606 */
[----:B------:R-:W-:-:S03]  /*0050*/  SHF.R.U32.HI R3, RZ, 0x7, R6 ;  /* 0x00000007ff037819 */ /* 0x000fc60000011606 */
[----:B------:R-:W0:Y:S04]  /*0060*/  SHFL.IDX PT, R2, R0, RZ, 0x1f ;  /* 0x00001fff00027589 */ /* 0x000e2800000e0000 */
[----:B------:R1:W2:Y:S01]  /*0070*/  SHFL.IDX PT, R5, R3, RZ, 0x1f ;  /* 0x00001fff03057589 */ /* 0x0002a200000e0000 */
[----:B0-----:R-:W-:-:S13]  /*0080*/  ISETP.NE.OR P0, PT, R2, RZ, !P0 ;  /* 0x000000ff0200720c */ /* 0x001fda0004705670 */
[----:B-12---:R-:W-:Y:S05]  /*0090*/  @P0 BRA `(.L_x_1) ;  /* 0x0000000000200947 */ /* 0x006fea0003800000 */
[----:B------:R-:W-:Y:S02]  /*00a0*/  ULDC.64 UR4, c[0x0][0x198] ;  /* 0x0000660000047ab9 */ /* 0x000fe40000000a00 */
[----:B------:R-:W-:Y:S02]  /*00b0*/  UIADD3 UR6, UP0, UR4, 0xf0, URZ ;  /* 0x000000f004067890 */ /* 0x000fe4000ff1e03f */
[----:B------:R-:W-:Y:S02]  /*00c0*/  UIADD3 UR4, UP1, UR4, 0x1f0, URZ ;  /* 0x000001f004047890 */ /* 0x000fe4000ff3e03f */
[----:B------:R-:W-:Y:S02]  /*00d0*/  UIADD3.X UR7, URZ, UR5, URZ, UP0, !UPT ;  /* 0x000000053f077290 */ /* 0x000fe400087fe43f */
[----:B------:R-:W-:-:S07]  /*00e0*/  UIADD3.X UR5, URZ, UR5, URZ, UP1, !UPT ;  /* 0x000000053f057290 */ /* 0x000fce0008ffe43f */
[----:B------:R0:W-:Y:S02]  /*00f0*/  UTMACCTL.PF [UR6] ;  /* 0x00000000060079b9 */ /* 0x0001e40008040000 */
[----:B------:R0:W-:Y:S02]  /*0100*/  UTMACCTL.PF [UR4] ;  /* 0x00000000040079b9 */ /* 0x0001e40008040000 */
[----:B0-----:R-:W-:Y:S01]  /*0110*/  NOP ;  /* 0x0000000000007918 */ /* 0x001fe20000000000 */
.L_x_1:
[----:B------:R-:W-:Y:S05]  /*0120*/  BSYNC B0 ;  /* 0x0000000000007941 */ /* 0x000fea0003800000 */
.L_x_0:
[----:B------:R-:W0:Y:S01]  /*0130*/  SHFL.IDX PT, R0, R0, RZ, 0x1f ;  /* 0x00001fff00007589 */ /* 0x000e2200000e0000 */
[----:B------:R-:W-:-:S04]  /*0140*/  SHF.R.S32.HI R3, RZ, 0x1f, R2 ;  /* 0x0000001fff037819 */ /* 0x000fc80000011402 */
[----:B------:R-:W-:Y:S02]  /*0150*/  LEA.HI R3, R3, R2, RZ, 0x2 ;  /* 0x0000000203037211 */ /* 0x000fe400078f10ff */
[----:B0-----:R-:W-:-:S13]  /*0160*/  ISETP.NE.AND P0, PT, R0, RZ, PT ;  /* 0x000000ff0000720c */ /* 0x001fda0003f05270 */
[----:B------:R-:W-:Y:S05]  /*0170*/  @P0 BRA `(.L_x_2) ;  /* 0x0000000000500947 */ /* 0x000fea0003800000 */
[----:B------:R-:W0:Y:S01]  /*0180*/  S2UR UR8, SR_CgaCtaId ;  /* 0x00000000000879c3 */ /* 0x000e220000008800 */
[----:B------:R-:W-:Y:S01]  /*0190*/  UMOV UR4, 0x400 ;  /* 0x0000040000047882 */ /* 0x000fe20000000000 */
[----:B------:R-:W-:Y:S01]  /*01a0*/  UMOV UR5, 0x1 ;  /* 0x0000000100057882 */ /* 0x000fe20000000000 */
[----:B------:R-:W-:Y:S01]  /*01b0*/  UMOV UR6, 0x80 ;  /* 0x0000008000067882 */ /* 0x000fe20000000000 */
[----:B------:R-:W-:Y:S01]  /*01c0*/  ELECT P0, URZ, PT ;  /* 0x00000000003f782f */ /* 0x000fe20003800000 */
[----:B------:R-:W-:-:S04]  /*01d0*/  UIADD3 UR6, -UR6, 0x100000, URZ ;  /* 0x0010000006067890 */ /* 0x000fc8000fffe13f */
[----:B------:R-:W-:Y:S02]  /*01e0*/  USHF.L.U32 UR7, UR6, 0xb, URZ ;  /* 0x0000000b06077899 */ /* 0x000fe4000800063f */
[----:B------:R-:W-:Y:S02]  /*01f0*/  USHF.L.U32 UR6, UR6, 0x1, URZ ;  /* 0x0000000106067899 */ /* 0x000fe4000800063f */
[----:B0-----:R-:W-:Y:S02]  /*0200*/  ULEA UR8, UR8, UR4, 0x18 ;  /* 0x0000000408087291 */ /* 0x001fe4000f8ec03f */
[----:B------:R-:W-:-:S04]  /*0210*/  UIADD3 UR4, -UR5, 0x100000, URZ ;  /* 0x0010000005047890 */ /* 0x000fc8000fffe13f */
[----:B------:R-:W-:Y:S02]  /*0220*/  USHF.L.U32 UR5, UR4, 0xb, URZ ;  /* 0x0000000b04057899 */ /* 0x000fe4000800063f */
[----:B------:R-:W-:Y:S01]  /*0230*/  USHF.L.U32 UR4, UR4, 0x1, URZ ;  /* 0x0000000104047899 */ /* 0x000fe2000800063f */
[----:B------:R-:W0:Y:S11]  /*0240*/  FENCE.VIEW.ASYNC.S ;  /* 0x00000000000073c6 */ /* 0x000e360000000000 */
[----:B0-----:R0:W1:Y:S01]  /*0250*/  SYNCS.EXCH.64 URZ, [UR8+0x30000], UR4 ;  /* 0x03000004083f75b2 */ /* 0x0010620008000100 */
[----:B------:R0:W2:Y:S01]  /*0260*/  SYNCS.EXCH.64 URZ, [UR8+0x30018], UR6 ;  /* 0x03001806083f75b2 */ /* 0x0000a20008000100 */
[----:B------:R0:W3:Y:S01]  /*0270*/  SYNCS.EXCH.64 URZ, [UR8+0x30008], UR4 ;  /* 0x03000804083f75b2 */ /* 0x0000e20008000100 */
[----:B------:R0:W4:Y:S01]  /*0280*/  SYNCS.EXCH.64 URZ, [UR8+0x30020], UR6 ;  /* 0x03002006083f75b2 */ /* 0x0001220008000100 */
[----:B------:R0:W0:Y:S01]  /*0290*/  SYNCS.EXCH.64 URZ, [UR8+0x30010], UR4 ;  /* 0x03001004083f75b2 */ /* 0x0000220008000100 */
[----:B------:R0:W0:Y:S01]  /*02a0*/  SYNCS.EXCH.64 URZ, [UR8+0x30028], UR6 ;  /* 0x03002806083f75b2 */ /* 0x0000220008000100 */
[----:B------:R-:W-:Y:S01]  /*02b0*/  NOP ;  /* 0x0000000000007918 */ /* 0x000fe20000000000 */
.L_x_2:
[----:B0-----:R-:W-:Y:S01]  /*02c0*/  ULDC.64 UR4, c[0x0][0x598] ;  /* 0x0001660000047ab9 */ /* 0x001fe20000000a00 */
[----:B------:R-:W-:Y:S01]  /*02d0*/  LOP3.LUT R3, R3, 0xfffffffc, RZ, 0xc0, !PT ;  /* 0xfffffffc03037812 */ /* 0x000fe200078ec0ff */
[----:B------:R-:W-:Y:S01]  /*02e0*/  NOP ;  /* 0x0000000000007918 */ /* 0x000fe20000000000 */
[----:B------:R-:W-:Y:S01]  /*02f0*/  ISETP.NE.U32.AND P0, PT, RZ, UR4, PT ;  /* 0x00000004ff007c0c */ /* 0x000fe2000bf05070 */
[----:B------:R-:W-:Y:S01]  /*0300*/  NOP ;  /* 0x0000000000007918 */ /* 0x000fe20000000000 */
[----:B-1234-:R-:W-:Y:S01]  /*0310*/  BAR.SYNC.DEFER_BLOCKING 0x0 ;  /* 0x0000000000007b1d */ /* 0x01efe20000010000 */
[----:B------:R-:W-:Y:S01]  /*0320*/  IMAD.IADD R4, R2, 0x1, -R3 ;  /* 0x0000000102047824 */ /* 0x000fe200078e0a03 */
[----:B------:R-:W-:Y:S02]  /*0330*/  ISETP.NE.AND.EX P0, PT, RZ, UR5, PT, P0 ;  /* 0x00000005ff007c0c */ /* 0x000fe4000bf05300 */
[C---:B------:R-:W-:Y:S02]  /*0340*/  ISETP.NE.AND P2, PT, R5.reuse, 0x1, PT ;  /* 0x000000010500780c */ /* 0x040fe40003f45270 */
[----:B------:R-:W-:Y:S01]  /*0350*/  LOP3.LUT P1, RZ, R5, R4, RZ, 0xfc, !PT ;  /* 0x0000000405ff7212 */ /* 0x000fe2000782fcff */
[----:B------:R-:W-:-:S03]  /*0360*/  ULDC.64 UR14, c[0x0][0x208] ;  /* 0x00008200000e7ab9 */ /* 0x000fc60000000a00 */
[----:B------:R-:W-:-:S04]  /*0370*/  SEL R0, RZ, 0x1, P1 ;  /* 0x00000001ff007807 */ /* 0x000fc80000800000 */
[----:B------:R-:W-:Y:S01]  /*0380*/  SEL R0, R0, 0x2, P2 ;  /* 0x0000000200007807 */ /* 0x000fe20001000000 */
[----:B------:R-:W-:Y:S06]  /*0390*/  @!P0 BRA `(.L_x_3) ;  /* 0x00000000001c8947 */ /* 0x000fec0003800000 */
[----:B------:R-:W0:Y:S02]  /*03a0*/  LDC.64 R2, c[0x0][0x598] ;  /* 0x00016600ff027b82 */ /* 0x000e240000000a00 */
[----:B0-----:R-:W2:Y:S02]  /*03b0*/  LDG.E.64 R2, desc[UR14][R2.64] ;  /* 0x0000000e02027981 */ /* 0x001ea4000c1e1b00 */
[----:B--2---:R-:W-:-:S04]  /*03c0*/  ISETP.NE.U32.AND P0, PT, R2, RZ, PT ;  /* 0x000000ff0200720c */ /* 0x004fc80003f05070 */
[----:B------:R-:W-:-:S13]  /*03d0*/  ISETP.NE.AND.EX P0, PT, R3, RZ, PT, P0 ;  /* 0x000000ff0300720c */ /* 0x000fda0003f05300 */
[----:B------:R-:W-:Y:S05]  /*03e0*/  @!P0 BRA `(.L_x_3) ;  /* 0x0000000000088947 */ /* 0x000fea0003800000 */
[----:B------:R2:W5:Y:S01]  /*03f0*/  LD.E R8, desc[UR14][R2.64] ;  /* 0x0000000e02087980 */ /* 0x000562000c101900 */
[----:B------:R-:W-:Y:S05]  /*0400*/  BRA `(.L_x_4) ;  /* 0x0000000000207947 */ /* 0x000fea0003800000 */
.L_x_3:
[----:B------:R-:W-:Y:S02]  /*0410*/  ULDC.64 UR4, c[0x0][0x588] ;  /* 0x0001620000047ab9 */ /* 0x000fe40000000a00 */
[----:B------:R-:W-:-:S04]  /*0420*/  ISETP.NE.U32.AND P0, PT, RZ, UR4, PT ;  /* 0x00000004ff007c0c */ /* 0x000fc8000bf05070 */
[----:B------:R-:W-:-:S13]  /*0430*/  ISETP.NE.AND.EX P0, PT, RZ, UR5, PT, P0 ;  /* 0x00000005ff007c0c */ /* 0x000fda000bf05300 */
[----:B------:R-:W-:Y:S05]  /*0440*/  @!P0 BRA `(.L_x_5) ;  /* 0x00000000000c8947 */ /* 0x000fea0003800000 */
[----:B------:R-:W0:Y:S02]  /*0450*/  LDC.64 R8, c[0x0][0x588] ;  /* 0x00016200ff087b82 */ /* 0x000e240000000a00 */
[----:B0-----:R1:W5:Y:S01]  /*0460*/  LDG.E R8, desc[UR14][R8.64] ;  /* 0x0000000e08087981 */ /* 0x001362000c1e1900 */
[----:B------:R-:W-:Y:S05]  /*0470*/  BRA `(.L_x_4) ;  /* 0x0000000000047947 */ /* 0x000fea0003800000 */
.L_x_5:
[----:B------:R-:W0:Y:S02]  /*0480*/  LDC R8, c[0x0][0x580] ;  /* 0x00016000ff087b82 */ /* 0x000e240000000800 */
.L_x_4:
[----:B------:R-:W-:Y:S02]  /*0490*/  ULDC.64 UR4, c[0x0][0x5a0] ;  /* 0x0001680000047ab9 */ /* 0x000fe40000000a00 */
[----:B------:R-:W-:-:S04]  /*04a0*/  ISETP.NE.U32.AND P0, PT, RZ, UR4, PT ;  /* 0x00000004ff007c0c */ /* 0x000fc8000bf05070 */
[----:B------:R-:W-:-:S13]  /*04b0*/  ISETP.NE.AND.EX P0, PT, RZ, UR5, PT, P0 ;  /* 0x00000005ff007c0c */ /* 0x000fda000bf05300 */
[----:B------:R-:W-:Y:S05]  /*04c0*/  @!P0 BRA `(.L_x_6) ;  /* 0x00000000001c8947 */ /* 0x000fea0003800000 */
[----:B--2---:R-:W2:Y:S02]  /*04d0*/  LDC.64 R2, c[0x0][0x5a0] ;  /* 0x00016800ff027b82 */ /* 0x004ea40000000a00 */
[----:B--2---:R-:W2:Y:S02]  /*04e0*/  LDG.E.64 R2, desc[UR14][R2.64] ;  /* 0x0000000e02027981 */ /* 0x004ea4000c1e1b00 */
[----:B--2---:R-:W-:-:S04]  /*04f0*/  ISETP.NE.U32.AND P0, PT, R2, RZ, PT ;  /* 0x000000ff0200720c */ /* 0x004fc80003f05070 */
[----:B------:R-:W-:-:S13]  /*0500*/  ISETP.NE.AND.EX P0, PT, R3, RZ, PT, P0 ;  /* 0x000000ff0300720c */ /* 0x000fda0003f05300 */
[----:B------:R-:W-:Y:S05]  /*0510*/  @!P0 BRA `(.L_x_6) ;  /* 0x0000000000088947 */ /* 0x000fea0003800000 */
[----:B-1----:R4:W5:Y:S01]  /*0520*/  LD.E R9, desc[UR14][R2.64] ;  /* 0x0000000e02097980 */ /* 0x002962000c101900 */
[----:B------:R-:W-:Y:S05]  /*0530*/  BRA `(.L_x_7) ;  /* 0x0000000000207947 */ /* 0x000fea0003800000 */
.L_x_6:
[----:B------:R-:W-:Y:S02]  /*0540*/  ULDC.64 UR4, c[0x0][0x590] ;  /* 0x0001640000047ab9 */ /* 0x000fe40000000a00 */
[----:B------:R-:W-:-:S04]  /*0550*/  ISETP.NE.U32.AND P0, PT, RZ, UR4, PT ;  /* 0x00000004ff007c0c */ /* 0x000fc8000bf05070 */
[----:B------:R-:W-:-:S13]  /*0560*/  ISETP.NE.AND.EX P0, PT, RZ, UR5, PT, P0 ;  /* 0x00000005ff007c0c */ /* 0x000fda000bf05300 */
[----:B------:R-:W-:Y:S05]  /*0570*/  @!P0 BRA `(.L_x_8) ;  /* 0x00000000000c8947 */ /* 0x000fea0003800000 */
[----:B--2---:R-:W1:Y:S02]  /*0580*/  LDC.64 R2, c[0x0][0x590] ;  /* 0x00016400ff027b82 */ /* 0x004e640000000a00 */
[----:B-1----:R3:W5:Y:S01]  /*0590*/  LDG.E R9, desc[UR14][R2.64] ;  /* 0x0000000e02097981 */ /* 0x002762000c1e1900 */
[----:B------:R-:W-:Y:S05]  /*05a0*/  BRA `(.L_x_7) ;  /* 0x0000000000047947 */ /* 0x000fea0003800000 */
.L_x_8:
[----:B-1----:R-:W1:Y:S02]  /*05b0*/  LDC R9, c[0x0][0x584] ;  /* 0x00016100ff097b82 */ /* 0x002e640000000800 */
.L_x_7:
[----:B--234-:R-:W2:Y:S01]  /*05c0*/  LDC R2, c[0x0][0x3c4] ;  /* 0x0000f100ff027b82 */ /* 0x01cea20000000800 */
[----:B------:R-:W-:-:S07]  /*05d0*/  ISETP.NE.AND P0, PT, R5, RZ, PT ;  /* 0x000000ff0500720c */ /* 0x000fce0003f05270 */
[----:B------:R-:W3:Y:S01]  /*05e0*/  LDC.64 R10, c[0x0][0x3c8] ;  /* 0x0000f200ff0a7b82 */ /* 0x000ee20000000a00 */
[----:B--2---:R-:W-:-:S05]  /*05f0*/  VIADD R2, R2, 0x3f ;  /* 0x0000003f02027836 */ /* 0x004fca0000000000 */
[----:B------:R-:W-:-:S04]  /*0600*/  SHF.R.S32.HI R3, RZ, 0x1f, R2 ;  /* 0x0000001fff037819 */ /* 0x000fc80000011402 */
[----:B------:R-:W-:-:S04]  /*0610*/  LEA.HI R3, R3, R2, RZ, 0x6 ;  /* 0x0000000203037211 */ /* 0x000fc800078f30ff */
[----:B------:R-:W-:-:S05]  /*0620*/  SHF.R.S32.HI R3, RZ, 0x6, R3 ;  /* 0x00000006ff037819 */ /* 0x000fca0000011403 */
[----:B---3--:R-:W-:-:S04]  /*0630*/  IMAD R2, R3, R10, RZ ;  /* 0x0000000a03027224 */ /* 0x008fc800078e02ff */
[----:B------:R-:W-:Y:S01]  /*0640*/  IMAD R2, R2, R11, RZ ;  /* 0x0000000b02027224 */ /* 0x000fe200078e02ff */
[----:B------:R-:W-:Y:S06]  /*0650*/  @!P0 BRA `(.L_x_9) ;  /* 0x0000008c00508947 */ /* 0x000fec0003800000 */
[----:B------:R-:W-:-:S13]  /*0660*/  ISETP.NE.AND P0, PT, R5, 0x1, PT ;  /* 0x000000010500780c */ /* 0x000fda0003f05270 */
[----:B------:R-:W-:Y:S05]  /*0670*/  @P0 EXIT ;  /* 0x000000000000094d */ /* 0x000fea0003800000 */
[----:B------:R-:W-:Y:S01]  /*0680*/  ISETP.GE.AND P0, PT, R2, 0x1, PT ;  /* 0x000000010200780c */ /* 0x000fe20003f06270 */
[----:B------:R-:W-:Y:S01]  /*0690*/  UMOV UR4, URZ ;  /* 0x0000003f00047c82 */ /* 0x000fe20008000000 */
[----:B------:R-:W-:Y:S02]  /*06a0*/  CS2R R86, SRZ ;  /* 0x0000000000567805 */ /* 0x000fe4000001ff00 */
[----:B------:R-:W-:Y:S02]  /*06b0*/  CS2R R88, SRZ ;  /* 0x0000000000587805 */ /* 0x000fe4000001ff00 */
[----:B------:R-:W-:Y:S02]  /*06c0*/  CS2R R90, SRZ ;  /* 0x00000000005a7805 */ /* 0x000fe4000001ff00 */
[----:B------:R-:W-:Y:S02]  /*06d0*/  CS2R R92, SRZ ;  /* 0x00000000005c7805 */ /* 0x000fe4000001ff00 */
[----:B------:R-:W-:-:S02]  /*06e0*/  CS2R R94, SRZ ;  /* 0x00000000005e7805 */ /* 0x000fc4000001ff00 */
[----:B------:R-:W-:Y:S02]  /*06f0*/  CS2R R96, SRZ ;  /* 0x0000000000607805 */ /* 0x000fe4000001ff00 */
        /* <DEDUP_REMOVED lines=57> */
[----:B------:R-:W-:Y:S01]  /*0a90*/  CS2R R84, SRZ ;  /* 0x0000000000547805 */ /* 0x000fe2000001ff00 */
[----:B------:R-:W-:Y:S06]  /*0aa0*/  @!P0 BRA `(.L_x_10) ;  /* 0x0000000400588947 */ /* 0x000fec0003800000 */
[----:B------:R-:W-:-:S04]  /*0ab0*/  LOP3.LUT R3, R0, 0x1, RZ, 0xfc, !PT ;  /* 0x0000000100037812 */ /* 0x000fc800078efcff */
[----:B------:R-:W-:-:S13]  /*0ac0*/  ISETP.NE.AND P1, PT, R3, 0x3, PT ;  /* 0x000000030300780c */ /* 0x000fda0003f25270 */
[----:B------:R-:W-:Y:S05]  /*0ad0*/  @!P1 BRA `(.L_x_11) ;  /* 0x0000000000049947 */ /* 0x000fea0003800000 */
[----:B------:R-:W-:Y:S01]  /*0ae0*/  BPT.TRAP 0x1 ;  /* 0x000000040000795c */ /* 0x000fe20000300000 */
.L_x_11:
[----:B------:R-:W2:Y:S01]  /*0af0*/  S2UR UR5, SR_CgaCtaId ;  /* 0x00000000000579c3 */ /* 0x000ea20000008800 */
[----:B------:R-:W-:Y:S01]  /*0b00*/  SHF.L.U32 R3, RZ, 0x1f, RZ ;  /* 0x0000001fff037819 */ /* 0x000fe200000006ff */
[----:B------:R-:W-:Y:S02]  /*0b10*/  UMOV UR4, 0x400 ;  /* 0x0000040000047882 */ /* 0x000fe40000000000 */
[----:B--2---:R-:W-:-:S12]  /*0b20*/  ULEA UR4, UR5, UR4, 0x18 ;  /* 0x0000000405047291 */ /* 0x004fd8000f8ec03f */
.L_x_12:
[----:B--2---:R-:W-:-:S04]  /*0b30*/  IMAD.U32 R4, RZ, RZ, UR4 ;  /* 0x00000004ff047e24 */ /* 0x004fc8000f8e00ff */
[----:B------:R2:W3:Y:S03]  /*0b40*/  SYNCS.PHASECHK.TRANS64.TRYWAIT P1, [R4+URZ+0x30000], R3 ;  /* 0x03000003040075a7 */ /* 0x0004e6000802017f */
[----:B---3--:R-:W-:Y:S05]  /*0b50*/  @!P1 NANOSLEEP.SYNCS 0x989680 ;  /* 0x009896800000995d */ /* 0x008fea0003900000 */
[----:B------:R-:W3:Y:S02]  /*0b60*/  @!P1 SYNCS.PHASECHK.TRANS64 P1, [R4+URZ+0x30000], R3 ;  /* 0x03000003040095a7 */ /* 0x000ee4000802007f */
[----:B---3--:R-:W-:Y:S05]  /*0b70*/  @!P1 BRA `(.L_x_12) ;  /* 0xfffffffc00ec9947 */ /* 0x008fea000383ffff */
[----:B------:R-:W-:Y:S01]  /*0b80*/  UIADD3 UR5, UR4, 0x18000, URZ ;  /* 0x0001800004057890 */ /* 0x000fe2000fffe03f */
[----:B------:R-:W-:Y:S01]  /*0b90*/  WARPGROUP.ARRIVE ;  /* 0x00000000000079c5 */ /* 0x000fe20000000000 */
[----:B------:R-:W-:Y:S02]  /*0ba0*/  USHF.R.U32.HI UR4, URZ, 0x4, UR4 ;  /* 0x000000043f047899 */ /* 0x000fe40008011604 */
[----:B------:R-:W-:Y:S02]  /*0bb0*/  USHF.R.U32.HI UR5, URZ, 0x4, UR5 ;  /* 0x000000043f057899 */ /* 0x000fe40008011605 */
[----:B------:R-:W-:Y:S02]  /*0bc0*/  ULOP3.LUT UR4, UR4, 0x3fff, URZ, 0xc0, !UPT ;  /* 0x00003fff04047892 */ /* 0x000fe4000f8ec03f */
[----:B------:R-:W-:Y:S02]  /*0bd0*/  ULOP3.LUT UR5, UR5, 0x3fff, URZ, 0xc0, !UPT ;  /* 0x00003fff05057892 */ /* 0x000fe4000f8ec03f */
[----:B------:R-:W-:-:S02]  /*0be0*/  ULOP3.LUT UR4, UR4, 0x10000, URZ, 0xfc, !UPT ;  /* 0x0001000004047892 */ /* 0x000fc4000f8efc3f */
[----:B------:R-:W-:Y:S01]  /*0bf0*/  ULOP3.LUT UR6, UR5, 0x10000, URZ, 0xfc, !UPT ;  /* 0x0001000005067892 */ /* 0x000fe2000f8efc3f */
[----:B------:R-:W-:Y:S02]  /*0c00*/  UMOV UR7, 0x40000080 ;  /* 0x4000008000077882 */ /* 0x000fe40000000000 */
[----:B------:R-:W-:Y:S01]  /*0c10*/  UMOV UR5, 0x40000080 ;  /* 0x4000008000057882 */ /* 0x000fe20000000000 */
[----:B------:R-:W-:Y:S01]  /*0c20*/  UIADD3 UR8, UR4, 0x400, URZ ;  /* 0x0000040004087890 */ /* 0x000fe2000fffe03f */
[----:B------:R-:W-:Y:S02]  /*0c30*/  UMOV UR11, UR7 ;  /* 0x00000007000b7c82 */ /* 0x000fe40008000000 */
[----:B------:R-:W-:Y:S01]  /*0c40*/  UMOV UR10, UR6 ;  /* 0x00000006000a7c82 */ /* 0x000fe20008000000 */
[----:B------:R-:W-:Y:S01]  /*0c50*/  UMOV UR9, 0x40000080 ;  /* 0x4000008000097882 */ /* 0x000fe20000000000 */
[----:B------:R-:W-:-:S12]  /*0c60*/  HGMMA.64x128x8.F32.TF32 R88, gdesc[UR4], RZ, !UPT ;  /* 0x05e00000045879f0 */ /* 0x000fd8000c7028ff */
[----:B------:R-:W-:Y:S01]  /*0c70*/  HGMMA.64x128x8.F32.TF32 R24, gdesc[UR8], RZ, !UPT ;  /* 0x05e00000081879f0 */ /* 0x000fe2000c7028ff */
[----:B------:R-:W-:Y:S02]  /*0c80*/  UIADD3 UR8, UR4, 0x2, URZ ;  /* 0x0000000204087890 */ /* 0x000fe4000fffe03f */
[----:B------:R-:W-:Y:S01]  /*0c90*/  UIADD3 UR10, UR6, 0x2, URZ ;  /* 0x00000002060a7890 */ /* 0x000fe2000fffe03f */
[----:B------:R-:W-:Y:S01]  /*0ca0*/  UMOV UR9, 0x40000080 ;  /* 0x4000008000097882 */ /* 0x000fe20000000000 */
[----:B------:R-:W-:-:S07]  /*0cb0*/  UMOV UR11, 0x40000080 ;  /* 0x40000080000b7882 */ /* 0x000fce0000000000 */
[----:B------:R-:W-:Y:S01]  /*0cc0*/  HGMMA.64x128x8.F32.TF32 R88, gdesc[UR8], R88 ;  /* 0x05e00000085879f0 */ /* 0x000fe20008702858 */
[----:B------:R-:W-:Y:S01]  /*0cd0*/  UIADD3 UR8, UR4, 0x402, URZ ;  /* 0x0000040204087890 */ /* 0x000fe2000fffe03f */
[----:B------:R-:W-:-:S10]  /*0ce0*/  UMOV UR9, 0x40000080 ;  /* 0x4000008000097882 */ /* 0x000fd40000000000 */
[----:B------:R-:W-:Y:S01]  /*0cf0*/  HGMMA.64x128x8.F32.TF32 R24, gdesc[UR8], R24 ;  /* 0x05e00000081879f0 */ /* 0x000fe20008702818 */
        /* <DEDUP_REMOVED lines=46> */
[----:B------:R-:W-:Y:S02]  /*0fe0*/  UMOV UR9, 0x40000080 ;  /* 0x4000008000097882 */ /* 0x000fe40000000000 */
[----:B------:R-:W-:-:S08]  /*0ff0*/  UMOV UR4, 0x1 ;  /* 0x0000000100047882 */ /* 0x000fd00000000000 */
[----:B------:R-:W-:Y:S03]  /*1000*/  HGMMA.64x128x8.F32.TF32 R24, gdesc[UR8], R24, gsb0 ;  /* 0x05e00000081879f0 */ /* 0x000fe60008002818 */
.L_x_10:
[----:B--2---:R-:W-:-:S05]  /*1010*/  VIMNMX R3, R2, 0x1, PT ;  /* 0x0000000102037848 */ /* 0x004fca0003fe0100 */
[----:B------:R-:W-:-:S05]  /*1020*/  IMAD.IADD R4, R2, 0x1, -R3 ;  /* 0x0000000102047824 */ /* 0x000fca00078e0a03 */
[----:B------:R-:W-:-:S13]  /*1030*/  ISETP.GE.AND P1, PT, R4, 0x1, PT ;  /* 0x000000010400780c */ /* 0x000fda0003f26270 */
[----:B------:R-:W-:Y:S05]  /*1040*/  @!P1 BRA `(.L_x_13) ;  /* 0x0000000400c89947 */ /* 0x000fea0003800000 */
[----:B------:R-:W2:Y:S01]  /*1050*/  S2UR UR5, SR_CgaCtaId ;  /* 0x00000000000579c3 */ /* 0x000ea20000008800 */
[----:B------:R-:W-:Y:S01]  /*1060*/  UMOV UR6, 0x400 ;  /* 0x0000040000067882 */ /* 0x000fe20000000000 */
[----:B------:R-:W-:Y:S01]  /*1070*/  LOP3.LUT R7, R0, 0x1, RZ, 0xfc, !PT ;  /* 0x0000000100077812 */ /* 0x000fe200078efcff */
[----:B------:R-:W-:Y:S01]  /*1080*/  IMAD.MOV.U32 R5, RZ, RZ, RZ ;  /* 0x000000ffff057224 */ /* 0x000fe200078e00ff */
[----:B------:R-:W-:Y:S01]  /*1090*/  UISETP.NE.U32.AND UP0, UPT, UR4, URZ, UPT ;  /* 0x0000003f0400728c */ /* 0x000fe2000bf05070 */
[----:B------:R-:W-:Y:S01]  /*10a0*/  IMAD.MOV.U32 R2, RZ, RZ, R4 ;  /* 0x000000ffff027224 */ /* 0x000fe200078e0004 */
[----:B--2---:R-:W-:-:S04]  /*10b0*/  ULEA UR6, UR5, UR6, 0x18 ;  /* 0x0000000605067291 */ /* 0x004fc8000f8ec03f */
[----:B------:R-:W-:Y:S02]  /*10c0*/  UIADD3 UR7, UR6, 0x18000, URZ ;  /* 0x0001800006077890 */ /* 0x000fe4000fffe03f */
[----:B------:R-:W-:Y:S02]  /*10d0*/  USHF.R.U32.HI UR5, URZ, 0x4, UR6 ;  /* 0x000000043f057899 */ /* 0x000fe40008011606 */
[----:B------:R-:W-:Y:S02]  /*10e0*/  USHF.R.U32.HI UR7, URZ, 0x4, UR7 ;  /* 0x000000043f077899 */ /* 0x000fe40008011607 */
[----:B------:R-:W-:Y:S02]  /*10f0*/  ULOP3.LUT UR5, UR5, 0x3fff, URZ, 0xc0, !UPT ;  /* 0x00003fff05057892 */ /* 0x000fe4000f8ec03f */
[----:B------:R-:W-:Y:S02]  /*1100*/  ULOP3.LUT UR8, UR7, 0x3fff, URZ, 0xc0, !UPT ;  /* 0x00003fff07087892 */ /* 0x000fe4000f8ec03f */
[----:B------:R-:W-:-:S02]  /*1110*/  ULOP3.LUT UR7, UR5, 0x10000, URZ, 0xfc, !UPT ;  /* 0x0001000005077892 */ /* 0x000fc4000f8efc3f */
[----:B------:R-:W-:Y:S01]  /*1120*/  ULOP3.LUT UR8, UR8, 0x10000, URZ, 0xfc, !UPT ;  /* 0x0001000008087892 */ /* 0x000fe2000f8efc3f */
[----:B------:R-:W-:-:S11]  /*1130*/  UMOV UR5, URZ ;  /* 0x0000003f00057c82 */ /* 0x000fd60008000000 */
.L_x_18:
[----:B------:R-:W-:-:S13]  /*1140*/  ISETP.NE.AND P2, PT, R7, 0x3, PT ;  /* 0x000000030700780c */ /* 0x000fda0003f45270 */
[----:B--2---:R-:W-:Y:S05]  /*1150*/  @!P2 BRA `(.L_x_14) ;  /* 0x000000000004a947 */ /* 0x004fea0003800000 */
[----:B------:R-:W-:Y:S01]  /*1160*/  BPT.TRAP 0x1 ;  /* 0x000000040000795c */ /* 0x000fe20000300000 */
.L_x_14:
[----:B------:R-:W-:Y:S01]  /*1170*/  SHF.L.U32 R3, R5, 0x1f, RZ ;  /* 0x0000001f05037819 */ /* 0x000fe200000006ff */
[----:B------:R-:W-:-:S12]  /*1180*/  ULEA UR9, UR4, UR6, 0x3 ;  /* 0x0000000604097291 */ /* 0x000fd8000f8e183f */
.L_x_15:
[----:B--2---:R-:W-:-:S04]  /*1190*/  IMAD.U32 R6, RZ, RZ, UR9 ;  /* 0x00000009ff067e24 */ /* 0x004fc8000f8e00ff */
[----:B------:R2:W3:Y:S03]  /*11a0*/  SYNCS.PHASECHK.TRANS64.TRYWAIT P1, [R6+URZ+0x30000], R3 ;  /* 0x03000003060075a7 */ /* 0x0004e6000802017f */
[----:B---3--:R-:W-:Y:S05]  /*11b0*/  @!P1 NANOSLEEP.SYNCS 0x989680 ;  /* 0x009896800000995d */ /* 0x008fea0003900000 */
[----:B------:R-:W3:Y:S02]  /*11c0*/  @!P1 SYNCS.PHASECHK.TRANS64 P1, [R6+URZ+0x30000], R3 ;  /* 0x03000003060095a7 */ /* 0x000ee4000802007f */
[----:B---3--:R-:W-:Y:S05]  /*11d0*/  @!P1 BRA `(.L_x_15) ;  /* 0xfffffffc00ec9947 */ /* 0x008fea000383ffff */
[----:B------:R-:W-:Y:S01]  /*11e0*/  ULEA UR12, UR4, UR7, 0xb ;  /* 0x00000007040c7291 */ /* 0x000fe2000f8e583f */
[----:B------:R-:W-:Y:S01]  /*11f0*/  WARPGROUP.ARRIVE ;  /* 0x00000000000079c5 */ /* 0x000fe20000000000 */
[----:B------:R-:W-:Y:S01]  /*1200*/  ULEA UR10, UR4, UR8, 0xb ;  /* 0x00000008040a7291 */ /* 0x000fe2000f8e583f */
[----:B------:R-:W-:Y:S01]  /*1210*/  UMOV UR17, 0x40000080 ;  /* 0x4000008000117882 */ /* 0x000fe20000000000 */
[----:B------:R-:W-:-:S03]  /*1220*/  UMOV UR19, 0x40000080 ;  /* 0x4000008000137882 */ /* 0x000fc60000000000 */
[----:B------:R-:W-:Y:S02]  /*1230*/  UMOV UR16, UR12 ;  /* 0x0000000c00107c82 */ /* 0x000fe40008000000 */
[----:B------:R-:W-:Y:S02]  /*1240*/  UMOV UR18, UR10 ;  /* 0x0000000a00127c82 */ /* 0x000fe40008000000 */
[----:B------:R-:W-:Y:S01]  /*1250*/  HGMMA.64x128x8.F32.TF32 R88, gdesc[UR16], R88, UP0 ;  /* 0x05e00000105879f0 */ /* 0x000fe2000bf02858 */
[----:B------:R-:W-:Y:S01]  /*1260*/  UIADD3 UR16, UR12, 0x400, URZ ;  /* 0x000004000c107890 */ /* 0x000fe2000fffe03f */
[----:B------:R-:W-:-:S10]  /*1270*/  UMOV UR17, 0x40000080 ;  /* 0x4000008000117882 */ /* 0x000fd40000000000 */
[----:B------:R-:W-:Y:S01]  /*1280*/  HGMMA.64x128x8.F32.TF32 R24, gdesc[UR16], R24, UP0 ;  /* 0x05e00000101879f0 */ /* 0x000fe2000bf02818 */
        /* <DEDUP_REMOVED lines=55> */
[----:B------:R-:W-:Y:S03]  /*1600*/  HGMMA.64x128x8.F32.TF32 R24, gdesc[UR16], R24, gsb0 ;  /* 0x05e00000101879f0 */ /* 0x000fe60008002818 */
[----:B------:R-:W-:Y:S02]  /*1610*/  WARPGROUP.DEPBAR.LE gsb0, 0x1 ;  /* 0x00008000000079c5 */ /* 0x000fe40000010100 */
[----:B------:R-:W-:Y:S05]  /*1620*/  @!P2 BRA `(.L_x_16) ;  /* 0x000000000004a947 */ /* 0x000fea0003800000 */
[----:B------:R-:W-:Y:S01]  /*1630*/  BPT.TRAP 0x1 ;  /* 0x000000040000795c */ /* 0x000fe20000300000 */
.L_x_16:
[----:B------:R-:W-:Y:S01]  /*1640*/  ULEA UR9, UR5, UR6, 0x3 ;  /* 0x0000000605097291 */ /* 0x000fe2000f8e183f */
[----:B------:R-:W-:-:S03]  /*1650*/  ISETP.GT.U32.AND P1, PT, R0, 0x1, PT ;  /* 0x000000010000780c */ /* 0x000fc60003f24070 */
[----:B------:R-:W-:-:S04]  /*1660*/  UIADD3 UR9, UR9, 0x30018, URZ ;  /* 0x0003001809097890 */ /* 0x000fc8000fffe03f */
[----:B------:R-:W-:-:S09]  /*1670*/  UPRMT UR9, URZ, 0x654, UR9 ;  /* 0x000006543f097896 */ /* 0x000fd20008000009 */
[----:B------:R-:W-:Y:S01]  /*1680*/  SYNCS.ARRIVE.TRANS64.RED.A1T0 RZ, [UR9], RZ ;  /* 0x000000ffffff79a7 */ /* 0x000fe20008100409 */
[----:B------:R-:W-:Y:S05]  /*1690*/  @P1 BRA `(.L_x_17) ;  /* 0x0000000000041947 */ /* 0x000fea0003800000 */
[----:B------:R-:W-:Y:S01]  /*16a0*/  BPT.TRAP 0x1 ;  /* 0x000000040000795c */ /* 0x000fe20000300000 */
.L_x_17:
[----:B------:R-:W-:Y:S01]  /*16b0*/  UIADD3 UR4, UR4, 0x1, URZ ;  /* 0x0000000104047890 */ /* 0x000fe2000fffe03f */
[C---:B------:R-:W-:Y:S01]  /*16c0*/  ISETP.GT.AND P1, PT, R2.reuse, 0x1, PT ;  /* 0x000000010200780c */ /* 0x040fe20003f24270 */
[----:B------:R-:W-:Y:S01]  /*16d0*/  UIADD3 UR5, UR5, 0x1, URZ ;  /* 0x0000000105057890 */ /* 0x000fe2000fffe03f */
[----:B------:R-:W-:Y:S01]  /*16e0*/  VIADD R2, R2, 0xffffffff ;  /* 0xffffffff02027836 */ /* 0x000fe20000000000 */
[----:B------:R-:W-:Y:S02]  /*16f0*/  UISETP.NE.AND UP0, UPT, UR4, 0x3, UPT ;  /* 0x000000030400788c */ /* 0x000fe4000bf05270 */
[----:B------:R-:W-:Y:S02]  /*1700*/  UISETP.NE.AND UP1, UPT, UR5, 0x3, UPT ;  /* 0x000000030500788c */ /* 0x000fe4000bf25270 */
[----:B------:R-:W-:Y:S02]  /*1710*/  USEL UR9, URZ, 0x1, UP0 ;  /* 0x000000013f097887 */ /* 0x000fe40008000000 */
[----:B------:R-:W-:-:S02]  /*1720*/  USEL UR4, UR4, URZ, UP0 ;  /* 0x0000003f04047287 */ /* 0x000fc40008000000 */
[----:B------:R-:W-:Y:S02]  /*1730*/  USEL UR5, UR5, URZ, UP1 ;  /* 0x0000003f05057287 */ /* 0x000fe40008800000 */
[----:B------:R-:W-:Y:S01]  /*1740*/  UPLOP3.LUT UP0, UPT, UPT, UPT, UPT, 0x80, 0x0 ;  /* 0x000000000000789c */ /* 0x000fe20003f0f070 */
[----:B------:R-:W-:Y:S01]  /*1750*/  LOP3.LUT R5, R5, UR9, RZ, 0x3c, !PT ;  /* 0x0000000905057c12 */ /* 0x000fe2000f8e3cff */
[----:B------:R-:W-:Y:S09]  /*1760*/  @P1 BRA `(.L_x_18) ;  /* 0xfffffff800741947 */ /* 0x000ff2000383ffff */
.L_x_13:
[----:B------:R-:W-:Y:S02]  /*1770*/  WARPGROUP.DEPBAR.LE gsb0, 0x0 ;  /* 0x00008000000079c5 */ /* 0x000fe40000010000 */
[----:B------:R-:W-:Y:S05]  /*1780*/  @!P0 BRA `(.L_x_19) ;  /* 0x0000000000448947 */ /* 0x000fea0003800000 */
[----:B------:R-:W-:-:S04]  /*1790*/  LOP3.LUT R2, R0, 0x1, RZ, 0xfc, !PT ;  /* 0x0000000100027812 */ /* 0x000fc800078efcff */
[----:B------:R-:W-:-:S13]  /*17a0*/  ISETP.NE.AND P0, PT, R2, 0x3, PT ;  /* 0x000000030200780c */ /* 0x000fda0003f05270 */
[----:B------:R-:W-:Y:S05]  /*17b0*/  @!P0 BRA `(.L_x_20) ;  /* 0x0000000000048947 */ /* 0x000fea0003800000 */
[----:B------:R-:W-:Y:S01]  /*17c0*/  BPT.TRAP 0x1 ;  /* 0x000000040000795c */ /* 0x000fe20000300000 */
.L_x_20:
[----:B------:R-:W3:Y:S01]  /*17d0*/  S2R R5, SR_CgaCtaId ;  /* 0x0000000000057919 */ /* 0x000ee20000008800 */
[----:B--2---:R-:W-:Y:S01]  /*17e0*/  IMAD.WIDE.U32 R2, R4, -0x55555555, RZ ;  /* 0xaaaaaaab04027825 */ /* 0x004fe200078e00ff */
[----:B------:R-:W-:Y:S02]  /*17f0*/  MOV R2, 0x400 ;  /* 0x0000040000027802 */ /* 0x000fe40000000f00 */
[----:B------:R-:W-:Y:S02]  /*1800*/  ISETP.GT.U32.AND P0, PT, R0, 0x1, PT ;  /* 0x000000010000780c */ /* 0x000fe40003f04070 */
[----:B------:R-:W-:-:S05]  /*1810*/  SHF.R.U32.HI R3, RZ, 0x1, R3 ;  /* 0x00000001ff037819 */ /* 0x000fca0000011603 */
[----:B------:R-:W-:Y:S01]  /*1820*/  IMAD R4, R3, -0x3, R4 ;  /* 0xfffffffd03047824 */ /* 0x000fe200078e0204 */
[----:B---3--:R-:W-:-:S05]  /*1830*/  LEA R5, R5, R2, 0x18 ;  /* 0x0000000205057211 */ /* 0x008fca00078ec0ff */
[----:B------:R-:W-:-:S04]  /*1840*/  IMAD R4, R4, 0x8, R5 ;  /* 0x0000000804047824 */ /* 0x000fc800078e0205 */
[----:B------:R-:W-:-:S05]  /*1850*/  VIADD R4, R4, 0x30018 ;  /* 0x0003001804047836 */ /* 0x000fca0000000000 */
[----:B------:R-:W-:-:S04]  /*1860*/  PRMT R4, RZ, 0x654, R4 ;  /* 0x00000654ff047816 */ /* 0x000fc80000000004 */
[----:B------:R3:W-:Y:S01]  /*1870*/  SYNCS.ARRIVE.TRANS64.RED.A1T0 RZ, [R4+URZ], RZ ;  /* 0x000000ff04ff79a7 */ /* 0x0007e2000810043f */
[----:B------:R-:W-:Y:S05]  /*1880*/  @P0 BRA `(.L_x_19) ;  /* 0x0000000000040947 */ /* 0x000fea0003800000 */
[----:B------:R-:W-:Y:S01]  /*1890*/  BPT.TRAP 0x1 ;  /* 0x000000040000795c */ /* 0x000fe20000300000 */
.L_x_19:
[----:B--2---:R-:W2:Y:S01]  /*18a0*/  S2R R3, SR_TID.X ;  /* 0x0000000000037919 */ /* 0x004ea20000002100 */
[----:B------:R-:W-:Y:S01]  /*18b0*/  ULDC.64 UR4, c[0x0][0x280] ;  /* 0x0000a00000047ab9 */ /* 0x000fe20000000a00 */
[----:B------:R-:W4:Y:S01]  /*18c0*/  S2R R6, SR_CTAID.Y ;  /* 0x0000000000067919 */ /* 0x000f220000002600 */
[----:B------:R-:W3:Y:S01]  /*18d0*/  S2R R15, SR_CTAID.X ;  /* 0x00000000000f7919 */ /* 0x000ee20000002500 */
[----:B--2---:R-:W-:-:S04]  /*18e0*/  SHF.R.S32.HI R0, RZ, 0x1f, R3 ;  /* 0x0000001fff007819 */ /* 0x004fc80000011403 */
[----:B------:R-:W-:Y:S01]  /*18f0*/  LEA.HI R0, R0, R3, RZ, 0x7 ;  /* 0x0000000300007211 */ /* 0x000fe200078f38ff */
[----:B----4-:R-:W-:-:S03]  /*1900*/  IMAD.SHL.U32 R6, R6, 0x80, RZ ;  /* 0x0000008006067824 */ /* 0x010fc600078e00ff */
[----:B------:R-:W-:Y:S01]  /*1910*/  LOP3.LUT R0, R0, 0xffffff80, RZ, 0xc0, !PT ;  /* 0xffffff8000007812 */ /* 0x000fe200078ec0ff */
[----:B---3--:R-:W-:Y:S01]  /*1920*/  IMAD.SHL.U32 R4, R15, 0x80, RZ ;  /* 0x000000800f047824 */ /* 0x008fe200078e00ff */
[----:B------:R-:W-:-:S03]  /*1930*/  ISETP.GE.AND P0, PT, R6, UR5, PT ;  /* 0x0000000506007c0c */ /* 0x000fc6000bf06270 */
[----:B------:R-:W-:Y:S01]  /*1940*/  IMAD.IADD R0, R3, 0x1, -R0 ;  /* 0x0000000103007824 */ /* 0x000fe200078e0a00 */
[----:B------:R-:W-:-:S04]  /*1950*/  ISETP.GE.OR P0, PT, R4, UR4, P0 ;  /* 0x0000000404007c0c */ /* 0x000fc80008706670 */
[----:B------:R-:W-:-:S04]  /*1960*/  SHF.R.S32.HI R3, RZ, 0x1f, R0 ;  /* 0x0000001fff037819 */ /* 0x000fc80000011400 */
[----:B------:R-:W-:-:S04]  /*1970*/  LEA.HI R2, R3, R0, RZ, 0x2 ;  /* 0x0000000003027211 */ /* 0x000fc800078f10ff */
[--C-:B------:R-:W-:Y:S02]  /*1980*/  SHF.R.S32.HI R10, RZ, 0x2, R2.reuse ;  /* 0x00000002ff0a7819 */ /* 0x100fe40000011402 */
[----:B------:R-:W-:-:S04]  /*1990*/  SHF.R.S32.HI R5, RZ, 0x1f, R2 ;  /* 0x0000001fff057819 */ /* 0x000fc80000011402 */
[----:B------:R-:W-:-:S04]  /*19a0*/  LEA.HI R5, R5, R10, RZ, 0x3 ;  /* 0x0000000a05057211 */ /* 0x000fc800078f18ff */
[----:B------:R-:W-:Y:S01]  /*19b0*/  LOP3.LUT R11, R5, 0xfffffff8, RZ, 0xc0, !PT ;  /* 0xfffffff8050b7812 */ /* 0x000fe200078ec0ff */
[----:B------:R-:W-:Y:S06]  /*19c0*/  @P0 EXIT ;  /* 0x000000000000094d */ /* 0x000fec0003800000 */
[----:B------:R-:W2:Y:S01]  /*19d0*/  LDC.64 R16, c[0x0][0x5d0] ;  /* 0x00017400ff107b82 */ /* 0x000ea20000000a00 */
[----:B------:R-:W-:Y:S01]  /*19e0*/  IMAD.IADD R10, R10, 0x1, -R11 ;  /* 0x000000010a0a7824 */ /* 0x000fe200078e0a0b */
[----:B------:R-:W-:Y:S02]  /*19f0*/  LOP3.LUT R5, R2, 0x7ffffffc, RZ, 0xc0, !PT ;  /* 0x7ffffffc02057812 */ /* 0x000fe400078ec0ff */
[----:B------:R-:W-:Y:S02]  /*1a00*/  LEA.HI R3, R3, R0, RZ, 0x5 ;  /* 0x0000000003037211 */ /* 0x000fe400078f28ff */
[----:B------:R-:W-:Y:S01]  /*1a10*/  SHF.R.S32.HI R11, RZ, 0x1f, R10 ;  /* 0x0000001fff0b7819 */ /* 0x000fe2000001140a */
[----:B------:R-:W-:Y:S01]  /*1a20*/  IMAD.IADD R5, R0, 0x1, -R5 ;  /* 0x0000000100057824 */ /* 0x000fe200078e0a05 */
[----:B------:R-:W-:Y:S02]  /*1a30*/  SHF.R.S32.HI R13, RZ, 0x5, R3 ;  /* 0x00000005ff0d7819 */ /* 0x000fe40000011403 */
[----:B-1---5:R-:W-:Y:S01]  /*1a40*/  FSETP.NEU.AND P1, PT, R9, RZ, PT ;  /* 0x000000ff0900720b */ /* 0x022fe20003f2d000 */
[----:B------:R-:W-:-:S02]  /*1a50*/  IMAD.SHL.U32 R7, R5, 0x2, RZ ;  /* 0x0000000205077824 */ /* 0x000fc400078e00ff */
[----:B------:R-:W-:-:S03]  /*1a60*/  IMAD.WIDE R2, R15, 0x80, R10 ;  /* 0x000000800f027825 */ /* 0x000fc600078e020a */
[----:B------:R-:W-:Y:S01]  /*1a70*/  SHF.R.S32.HI R11, RZ, 0x1f, R7 ;  /* 0x0000001fff0b7819 */ /* 0x000fe20000011407 */
[C---:B------:R-:W-:Y:S01]  /*1a80*/  IMAD R5, R13.reuse, -0x10, -R4 ;  /* 0xfffffff00d057824 */ /* 0x040fe200078e0a04 */
[C---:B------:R-:W-:Y:S01]  /*1a90*/  IADD3 R4, P0, R6.reuse, R7, RZ ;  /* 0x0000000706047210 */ /* 0x040fe20007f1e0ff */
[----:B------:R-:W-:Y:S01]  /*1aa0*/  IMAD.WIDE R2, R13, 0x10, R2 ;  /* 0x000000100d027825 */ /* 0x000fe200078e0202 */
[----:B------:R-:W-:Y:S02]  /*1ab0*/  IADD3 R0, -R7, UR5, -R6 ;  /* 0x0000000507007c10 */ /* 0x000fe4000fffe906 */
[----:B------:R-:W-:Y:S02]  /*1ac0*/  IADD3 R10, R5, UR4, -R10 ;  /* 0x00000004050a7c10 */ /* 0x000fe4000fffe80a */
[----:B------:R-:W-:Y:S01]  /*1ad0*/  LEA.HI.X.SX32 R5, R6, R11, 0x1, P0 ;  /* 0x0000000b06057211 */ /* 0x000fe200000f0eff */
[-C--:B--2---:R-:W-:Y:S01]  /*1ae0*/  IMAD R6, R3, R16.reuse, RZ ;  /* 0x0000001003067224 */ /* 0x084fe200078e02ff */
[----:B------:R-:W-:Y:S01]  /*1af0*/  ISETP.GT.AND P3, PT, R10, RZ, PT ;  /* 0x000000ff0a00720c */ /* 0x000fe20003f64270 */
[C---:B------:R-:W-:Y:S01]  /*1b00*/  IMAD.SHL.U32 R19, R16.reuse, 0x8, RZ ;  /* 0x0000000810137824 */ /* 0x040fe200078e00ff */
[----:B------:R-:W-:Y:S01]  /*1b10*/  SHF.L.U64.HI R18, R16, 0x3, R17 ;  /* 0x0000000310127819 */ /* 0x000fe20000010211 */
[----:B------:R-:W-:Y:S01]  /*1b20*/  IMAD.WIDE.U32 R14, R2, R16, R4 ;  /* 0x00000010020e7225 */ /* 0x000fe200078e0004 */
[----:B------:R-:W-:-:S02]  /*1b30*/  SHF.L.U64.HI R11, R16, 0x6, R17 ;  /* 0x00000006100b7819 */ /* 0x000fc40000010211 */
[----:B------:R-:W-:Y:S01]  /*1b40*/  ISETP.GT.AND P0, PT, R0, RZ, P3 ;  /* 0x000000ff0000720c */ /* 0x000fe20001f04270 */
[----:B------:R-:W-:Y:S02]  /*1b50*/  IMAD R7, R2, R17, R6 ;  /* 0x0000001102077224 */ /* 0x000fe400078e0206 */
[----:B------:R-:W-:Y:S02]  /*1b60*/  IMAD.SHL.U32 R16, R16, 0x40, RZ ;  /* 0x0000004010107824 */ /* 0x000fe400078e00ff */
[----:B------:R-:W-:Y:S01]  /*1b70*/  IMAD.IADD R17, R15, 0x1, R7 ;  /* 0x000000010f117824 */ /* 0x000fe200078e0207 */
[----:B------:R-:W-:Y:S07]  /*1b80*/  @!P1 BRA `(.L_x_21) ;  /* 0x0000005000d09947 */ /* 0x000fee0003800000 */
[----:B------:R-:W-:Y:S01]  /*1b90*/  ULDC.64 UR6, c[0x0][0x5b0] ;  /* 0x00016c0000067ab9 */ /* 0x000fe20000000a00 */
[----:B------:R-:W-:Y:S01]  /*1ba0*/  ULDC.64 UR8, c[0x0][0x5a8] ;  /* 0x00016a0000087ab9 */ /* 0x000fe20000000a00 */
[----:B------:R-:W-:Y:S01]  /*1bb0*/  IMAD R13, R3, UR6, RZ ;  /* 0x00000006030d7c24 */ /* 0x000fe2000f8e02ff */
[----:B------:R-:W-:Y:S01]  /*1bc0*/  ULDC.64 UR4, c[0x0][0x5c8] ;  /* 0x0001720000047ab9 */ /* 0x000fe20000000a00 */
[----:B------:R-:W-:-:S04]  /*1bd0*/  IMAD.WIDE.U32 R6, R2, UR6, R4 ;  /* 0x0000000602067c25 */ /* 0x000fc8000f8e0004 */
[----:B------:R-:W-:Y:S01]  /*1be0*/  IMAD R153, R2, UR7, R13 ;  /* 0x0000000702997c24 */ /* 0x000fe2000f8e020d */
[----:B------:R-:W-:-:S03]  /*1bf0*/  LEA R12, P1, R6, UR8, 0x2 ;  /* 0x00000008060c7c11 */ /* 0x000fc6000f8210ff */
[----:B------:R-:W-:-:S05]  /*1c00*/  IMAD.IADD R7, R7, 0x1, R153 ;  /* 0x0000000107077824 */ /* 0x000fca00078e0299 */
[----:B------:R-:W-:-:S05]  /*1c10*/  LEA.HI.X R13, R6, UR9, R7, 0x2, P1 ;  /* 0x00000009060d7c11 */ /* 0x000fca00088f1407 */
[----:B------:R-:W2:Y:S01]  /*1c20*/  @P0 LDG.E.LTC128B R15, desc[UR14][R12.64] ;  /* 0x0000000e0c0f0981 */ /* 0x000ea2000c1e1920 */
[----:B------:R-:W-:Y:S01]  /*1c30*/  ISETP.GT.AND P1, PT, R0, 0x1, P3 ;  /* 0x000000010000780c */ /* 0x000fe20001f24270 */
[----:B------:R-:W-:Y:S01]  /*1c40*/  BSSY B0, `(.L_x_22) ;  /* 0x000000b000007945 */ /* 0x000fe20003800000 */
[----:B--2---:R-:W-:-:S05]  /*1c50*/  LOP3.LUT R6, R15, 0xffffe000, RZ, 0xc0, !PT ;  /* 0xffffe0000f067812 */ /* 0x004fca00078ec0ff */
[----:B------:R-:W-:Y:S01]  /*1c60*/  FMUL R7, R6, R9 ;  /* 0x0000000906077220 */ /* 0x000fe20000400000 */
[----:B------:R-:W-:-:S03]  /*1c70*/  LEA R6, P2, R14, UR4, 0x2 ;  /* 0x000000040e067c11 */ /* 0x000fc6000f8410ff */
[----:B0-----:R-:W-:Y:S01]  /*1c80*/  FFMA R21, R88, R8, R7 ;  /* 0x0000000858157223 */ /* 0x001fe20000000007 */
[----:B------:R-:W-:Y:S01]  /*1c90*/  LEA.HI.X R7, R14, UR5, R17, 0x2, P2 ;  /* 0x000000050e077c11 */ /* 0x000fe200090f1411 */
[----:B------:R-:W-:-:S03]  /*1ca0*/  IMAD.MOV.U32 R17, RZ, RZ, R15 ;  /* 0x000000ffff117224 */ /* 0x000fc600078e000f */
[----:B------:R-:W-:-:S05]  /*1cb0*/  F2FP.TF32.F32.PACK_B R21, R21 ;  /* 0x00000015ff15723e */ /* 0x000fca00024050ff */
[----:B------:R0:W-:Y:S01]  /*1cc0*/  @P0 STG.E desc[UR14][R6.64], R21 ;  /* 0x0000001506000986 */ /* 0x0001e2000c10190e */
[----:B------:R-:W-:Y:S05]  /*1cd0*/  @!P1 BRA `(.L_x_23) ;  /* 0x0000000000049947 */ /* 0x000fea0003800000 */
[----:B------:R1:W5:Y:S02]  /*1ce0*/  LDG.E.LTC128B R17, desc[UR14][R12.64+0x4] ;  /* 0x0000040e0c117981 */ /* 0x000364000c1e1920 */
.L_x_23:
[----:B------:R-:W-:Y:S05]  /*1cf0*/  BSYNC B0 ;  /* 0x0000000000007941 */ /* 0x000fea0003800000 */
.L_x_22:
[----:B------:R-:W-:Y:S01]  /*1d00*/  USHF.L.U32 UR4, UR6, 0x3, URZ ;  /* 0x0000000306047899 */ /* 0x000fe2000800063f */
[----:B-----5:R-:W-:Y:S01]  /*1d10*/  LOP3.LUT R22, R17, 0xffffe000, RZ, 0xc0, !PT ;  /* 0xffffe00011167812 */ /* 0x020fe200078ec0ff */
[----:B------:R-:W-:Y:S01]  /*1d20*/  USHF.L.U64.HI UR5, UR6, 0x3, UR7 ;  /* 0x0000000306057899 */ /* 0x000fe20008010207 */
[----:B------:R-:W-:Y:S01]  /*1d30*/  ISETP.GT.AND P0, PT, R10, 0x8, PT ;  /* 0x000000080a00780c */ /* 0x000fe20003f04270 */
[----:B------:R-:W-:Y:S02]  /*1d40*/  IMAD.MOV.U32 R88, RZ, RZ, R17 ;  /* 0x000000ffff587224 */ /* 0x000fe400078e0011 */
[----:B------:R-:W-:Y:S02]  /*1d50*/  IMAD.U32 R14, RZ, RZ, UR4 ;  /* 0x00000004ff0e7e24 */ /* 0x000fe4000f8e00ff */
[----:B------:R-:W-:Y:S01]  /*1d60*/  FMUL R22, R22, R9 ;  /* 0x0000000916167220 */ /* 0x000fe20000400000 */
[----:B------:R-:W-:Y:S01]  /*1d70*/  IMAD.U32 R15, RZ, RZ, UR5 ;  /* 0x00000005ff0f7e24 */ /* 0x000fe2000f8e00ff */
[----:B------:R-:W-:-:S02]  /*1d80*/  ISETP.GT.AND P2, PT, R0, RZ, P0 ;  /* 0x000000ff0000720c */ /* 0x000fc40000744270 */
[----:B------:R-:W-:Y:S01]  /*1d90*/  FFMA R89, R89, R8, R22 ;  /* 0x0000000859597223 */ /* 0x000fe20000000016 */
[----:B0-----:R-:W-:-:S04]  /*1da0*/  IMAD.WIDE.U32 R20, R2, UR6, R14 ;  /* 0x0000000602147c25 */ /* 0x001fc8000f8e000e */
[----:B------:R-:W-:Y:S02]  /*1db0*/  F2FP.TF32.F32.PACK_B R89, R89 ;  /* 0x00000059ff59723e */ /* 0x000fe400024050ff */
[----:B------:R-:W-:-:S03]  /*1dc0*/  IADD3 R23, P4, R4, R20, RZ ;  /* 0x0000001404177210 */ /* 0x000fc60007f9e0ff */
[----:B------:R0:W-:Y:S01]  /*1dd0*/  @P1 STG.E desc[UR14][R6.64+0x4], R89 ;  /* 0x0000045906001986 */ /* 0x0001e2000c10190e */
[----:B------:R-:W-:Y:S02]  /*1de0*/  IADD3.X R22, R5, R153, R21, P4, !PT ;  /* 0x0000009905167210 */ /* 0x000fe400027fe415 */
[----:B------:R-:W-:-:S04]  /*1df0*/  LEA R20, P4, R23, UR8, 0x2 ;  /* 0x0000000817147c11 */ /* 0x000fc8000f8810ff */
[----:B------:R-:W-:-:S05]  /*1e00*/  LEA.HI.X R21, R23, UR9, R22, 0x2, P4 ;  /* 0x0000000917157c11 */ /* 0x000fca000a0f1416 */
[----:B------:R-:W2:Y:S01]  /*1e10*/  @P2 LDG.E.LTC128B R88, desc[UR14][R20.64] ;  /* 0x0000000e14582981 */ /* 0x000ea2000c1e1920 */
[C---:B------:R-:W-:Y:S01]  /*1e20*/  IMAD.SHL.U32 R17, R19.reuse, 0x4, RZ ;  /* 0x0000000413117824 */ /* 0x040fe200078e00ff */
[----:B------:R-:W-:Y:S01]  /*1e30*/  SHF.L.U64.HI R19, R19, 0x2, R18 ;  /* 0x0000000213137819 */ /* 0x000fe20000010212 */
[----:B------:R-:W-:Y:S01]  /*1e40*/  BSSY B0, `(.L_x_24) ;  /* 0x000000b000007945 */ /* 0x000fe20003800000 */
[----:B------:R-:W-:Y:S02]  /*1e50*/  ISETP.GT.AND P1, PT, R0, 0x1, P0 ;  /* 0x000000010000780c */ /* 0x000fe40000724270 */
[----:B--2---:R-:W-:-:S05]  /*1e60*/  LOP3.LUT R22, R88, 0xffffe000, RZ, 0xc0, !PT ;  /* 0xffffe00058167812 */ /* 0x004fca00078ec0ff */
[----:B------:R-:W-:Y:S01]  /*1e70*/  FMUL R23, R22, R9 ;  /* 0x0000000916177220 */ /* 0x000fe20000400000 */
[----:B------:R-:W-:-:S03]  /*1e80*/  IADD3 R22, P4, R17, R6, RZ ;  /* 0x0000000611167210 */ /* 0x000fc60007f9e0ff */
[----:B------:R-:W-:Y:S02]  /*1e90*/  FFMA R153, R90, R8, R23 ;  /* 0x000000085a997223 */ /* 0x000fe40000000017 */
[----:B------:R-:W-:-:S03]  /*1ea0*/  IMAD.X R23, R19, 0x1, R7, P4 ;  /* 0x0000000113177824 */ /* 0x000fc600020e0607 */
[----:B------:R-:W-:-:S05]  /*1eb0*/  F2FP.TF32.F32.PACK_B R153, R153 ;  /* 0x00000099ff99723e */ /* 0x000fca00024050ff */
[----:B------:R0:W-:Y:S01]  /*1ec0*/  @P2 STG.E desc[UR14][R22.64], R153 ;  /* 0x0000009916002986 */ /* 0x0001e2000c10190e */
[----:B------:R-:W-:Y:S05]  /*1ed0*/  @!P1 BRA `(.L_x_25) ;  /* 0x0000000000049947 */ /* 0x000fea0003800000 */
[----:B------:R2:W5:Y:S02]  /*1ee0*/  LDG.E.LTC128B R88, desc[UR14][R20.64+0x4] ;  /* 0x0000040e14587981 */ /* 0x000564000c1e1920 */
.L_x_25:
[----:B------:R-:W-:Y:S05]  /*1ef0*/  BSYNC B0 ;  /* 0x0000000000007941 */ /* 0x000fea0003800000 */
.L_x_24:
[----:B-----5:R-:W-:Y:S01]  /*1f00*/  LOP3.LUT R18, R88, 0xffffe000, RZ, 0xc0, !PT ;  /* 0xffffe00058127812 */ /* 0x020fe200078ec0ff */
[----:B------:R-:W-:Y:S01]  /*1f10*/  BSSY B0, `(.L_x_26) ;  /* 0x0000008000007945 */ /* 0x000fe20003800000 */
[----:B------:R-:W-:-:S03]  /*1f20*/  ISETP.GT.AND P2, PT, R0, 0x8, P3 ;  /* 0x000000080000780c */ /* 0x000fc60001f44270 */
[----:B------:R-:W-:-:S04]  /*1f30*/  FMUL R18, R18, R9 ;  /* 0x0000000912127220 */ /* 0x000fc80000400000 */
[----:B------:R-:W-:-:S05]  /*1f40*/  FFMA R91, R91, R8, R18 ;  /* 0x000000085b5b7223 */ /* 0x000fca0000000012 */
[----:B------:R-:W-:-:S05]  /*1f50*/  F2FP.TF32.F32.PACK_B R91, R91 ;  /* 0x0000005bff5b723e */ /* 0x000fca00024050ff */
[----:B------:R3:W-:Y:S01]  /*1f60*/  @P1 STG.E desc[UR14][R22.64+0x4], R91 ;  /* 0x0000045b16001986 */ /* 0x0007e2000c10190e */
[----:B------:R-:W-:Y:S05]  /*1f70*/  @!P2 BRA `(.L_x_27) ;  /* 0x000000000004a947 */ /* 0x000fea0003800000 */
[----:B------:R4:W5:Y:S02]  /*1f80*/  LDG.E.LTC128B R88, desc[UR14][R12.64+0x20] ;  /* 0x0000200e0c587981 */ /* 0x000964000c1e1920 */
.L_x_27:
[----:B------:R-:W-:Y:S05]  /*1f90*/  BSYNC B0 ;  /* 0x0000000000007941 */ /* 0x000fea0003800000 */
.L_x_26:
[----:B-----5:R-:W-:Y:S01]  /*1fa0*/  LOP3.LUT R18, R88, 0xffffe000, RZ, 0xc0, !PT ;  /* 0xffffe00058127812 */ /* 0x020fe200078ec0ff */
[----:B------:R-:W-:Y:S01]  /*1fb0*/  BSSY B0, `(.L_x_28) ;  /* 0x0000008000007945 */ /* 0x000fe20003800000 */
[----:B------:R-:W-:-:S03]  /*1fc0*/  ISETP.GT.AND P1, PT, R0, 0x9, P3 ;  /* 0x000000090000780c */ /* 0x000fc60001f24270 */
[----:B0-----:R-:W-:-:S04]  /*1fd0*/  FMUL R89, R18, R9 ;  /* 0x0000000912597220 */ /* 0x001fc80000400000 */
[----:B------:R-:W-:-:S05]  /*1fe0*/  FFMA R89, R92, R8, R89 ;  /* 0x000000085c597223 */ /* 0x000fca0000000059 */
[----:B------:R-:W-:-:S05]  /*1ff0*/  F2FP.TF32.F32.PACK_B R89, R89 ;  /* 0x00000059ff59723e */ /* 0x000fca00024050ff */
[----:B------:R0:W-:Y:S01]  /*2000*/  @P2 STG.E desc[UR14][R6.64+0x20], R89 ;  /* 0x0000205906002986 */ /* 0x0001e2000c10190e */
[----:B------:R-:W-:Y:S05]  /*2010*/  @!P1 BRA `(.L_x_29) ;  /* 0x0000000000049947 */ /* 0x000fea0003800000 */
[----:B------:R0:W5:Y:S02]  /*2020*/  LDG.E.LTC128B R88, desc[UR14][R12.64+0x24] ;  /* 0x0000240e0c587981 */ /* 0x000164000c1e1920 */
.L_x_29:
[----:B------:R-:W-:Y:S05]  /*2030*/  BSYNC B0 ;  /* 0x0000000000007941 */ /* 0x000fea0003800000 */
.L_x_28:
        /* <DEDUP_REMOVED lines=9> */
.L_x_31:
[----:B------:R-:W-:Y:S05]  /*20d0*/  BSYNC B0 ;  /* 0x0000000000007941 */ /* 0x000fea0003800000 */
.L_x_30:
        /* <DEDUP_REMOVED lines=9> */
.L_x_33:
[----:B------:R-:W-:Y:S05]  /*2170*/  BSYNC B0 ;  /* 0x0000000000007941 */ /* 0x000fea0003800000 */
.L_x_32:
        /* <DEDUP_REMOVED lines=9> */
.L_x_35:
[----:B------:R-:W-:Y:S05]  /*2210*/  BSYNC B0 ;  /* 0x0000000000007941 */ /* 0x000fea0003800000 */
.L_x_34:
        /* <DEDUP_REMOVED lines=9> */
.L_x_37:
[----:B------:R-:W-:Y:S05]  /*22b0*/  BSYNC B0 ;  /* 0x0000000000007941 */ /* 0x000fea0003800000 */
.L_x_36:
        /* <DEDUP_REMOVED lines=9> */
.L_x_39:
[----:B------:R-:W-:Y:S05]  /*2350*/  BSYNC B0 ;  /* 0x0000000000007941 */ /* 0x000fea0003800000 */
.L_x_38:
        /* <DEDUP_REMOVED lines=9> */
.L_x_41:
[----:B------:R-:W-:Y:S05]  /*23f0*/  BSYNC B0 ;  /* 0x0000000000007941 */ /* 0x000fea0003800000 */
.L_x_40:
        /* <DEDUP_REMOVED lines=9> */
.L_x_43:
[----:B------:R-:W-:Y:S05]  /*2490*/  BSYNC B0 ;  /* 0x0000000000007941 */ /* 0x000fea0003800000 */
.L_x_42:
        /* <DEDUP_REMOVED lines=9> */
.L_x_45:
[----:B------:R-:W-:Y:S05]  /*2530*/  BSYNC B0 ;  /* 0x0000000000007941 */ /* 0x000fea0003800000 */
.L_x_44:
        /* <DEDUP_REMOVED lines=9> */
.L_x_47:
[----:B------:R-:W-:Y:S05]  /*25d0*/  BSYNC B0 ;  /* 0x0000000000007941 */ /* 0x000fea0003800000 */
.L_x_46:
        /* <DEDUP_REMOVED lines=9> */
.L_x_49:
[----:B------:R-:W-:Y:S05]  /*2670*/  BSYNC B0 ;  /* 0x0000000000007941 */ /* 0x000fea0003800000 */
.L_x_48:
        /* <DEDUP_REMOVED lines=9> */
.L_x_51:
[----:B------:R-:W-:Y:S05]  /*2710*/  BSYNC B0 ;  /* 0x0000000000007941 */ /* 0x000fea0003800000 */
.L_x_50:
        /* <DEDUP_REMOVED lines=9> */
.L_x_53:
[----:B------:R-:W-:Y:S05]  /*27b0*/  BSYNC B0 ;  /* 0x0000000000007941 */ /* 0x000fea0003800000 */
.L_x_52:
        /* <DEDUP_REMOVED lines=9> */
.L_x_55:
[----:B------:R-:W-:Y:S05]  /*2850*/  BSYNC B0 ;  /* 0x0000000000007941 */ /* 0x000fea0003800000 */
.L_x_54:
        /* <DEDUP_REMOVED lines=9> */
.L_x_57:
[----:B------:R-:W-:Y:S05]  /*28f0*/  BSYNC B0 ;  /* 0x0000000000007941 */ /* 0x000fea0003800000 */
.L_x_56:
        /* <DEDUP_REMOVED lines=9> */
.L_x_59:
[----:B------:R-:W-:Y:S05]  /*2990*/  BSYNC B0 ;  /* 0x0000000000007941 */ /* 0x000fea0003800000 */
.L_x_58:
        /* <DEDUP_REMOVED lines=9> */
.L_x_61:
[----:B------:R-:W-:Y:S05]  /*2a30*/  BSYNC B0 ;  /* 0x0000000000007941 */ /* 0x000fea0003800000 */
.L_x_60:
        /* <DEDUP_REMOVED lines=9> */
.L_x_63:
[----:B------:R-:W-:Y:S05]  /*2ad0*/  BSYNC B0 ;  /* 0x0000000000007941 */ /* 0x000fea0003800000 */
.L_x_62:
        /* <DEDUP_REMOVED lines=9> */
.L_x_65:
[----:B------:R-:W-:Y:S05]  /*2b70*/  BSYNC B0 ;  /* 0x0000000000007941 */ /* 0x000fea0003800000 */
.L_x_64:
        /* <DEDUP_REMOVED lines=9> */
.L_x_67:
[----:B------:R-:W-:Y:S05]  /*2c10*/  BSYNC B0 ;  /* 0x0000000000007941 */ /* 0x000fea0003800000 */
.L_x_66:
        /* <DEDUP_REMOVED lines=9> */
.L_x_69:
[----:B------:R-:W-:Y:S05]  /*2cb0*/  BSYNC B0 ;  /* 0x0000000000007941 */ /* 0x000fea0003800000 */
.L_x_68:
        /* <DEDUP_REMOVED lines=9> */
.L_x_71:
[----:B------:R-:W-:Y:S05]  /*2d50*/  BSYNC B0 ;  /* 0x0000000000007941 */ /* 0x000fea0003800000 */
.L_x_70:
        /* <DEDUP_REMOVED lines=9> */
.L_x_73:
[----:B------:R-:W-:Y:S05]  /*2df0*/  BSYNC B0 ;  /* 0x0000000000007941 */ /* 0x000fea0003800000 */
.L_x_72:
        /* <DEDUP_REMOVED lines=9> */
.L_x_75:
[----:B------:R-:W-:Y:S05]  /*2e90*/  BSYNC B0 ;  /* 0x0000000000007941 */ /* 0x000fea0003800000 */
.L_x_74:
        /* <DEDUP_REMOVED lines=9> */
.L_x_77:
[----:B------:R-:W-:Y:S05]  /*2f30*/  BSYNC B0 ;  /* 0x0000000000007941 */ /* 0x000fea0003800000 */
.L_x_76:
        /* <DEDUP_REMOVED lines=9> */
.L_x_79:
[----:B------:R-:W-:Y:S05]  /*2fd0*/  BSYNC B0 ;  /* 0x0000000000007941 */ /* 0x000fea0003800000 */
.L_x_78:
        /* <DEDUP_REMOVED lines=9> */
.L_x_81:
[----:B------:R-:W-:Y:S05]  /*3070*/  BSYNC B0 ;  /* 0x0000000000007941 */ /* 0x000fea0003800000 */
.L_x_80:
        /* <DEDUP_REMOVED lines=9> */
.L_x_83:
[----:B------:R-:W-:Y:S05]  /*3110*/  BSYNC B0 ;  /* 0x0000000000007941 */ /* 0x000fea0003800000 */
.L_x_82:
        /* <DEDUP_REMOVED lines=9> */
.L_x_85:
[----:B------:R-:W-:Y:S05]  /*31b0*/  BSYNC B0 ;  /* 0x0000000000007941 */ /* 0x000fea0003800000 */
.L_x_84:
        /* <DEDUP_REMOVED lines=9> */
.L_x_87:
[----:B------:R-:W-:Y:S05]  /*3250*/  BSYNC B0 ;  /* 0x0000000000007941 */ /* 0x000fea0003800000 */
.L_x_86:
        /* <DEDUP_REMOVED lines=9> */
.L_x_89:
[----:B------:R-:W-:Y:S05]  /*32f0*/  BSYNC B0 ;  /* 0x0000000000007941 */ /* 0x000fea0003800000 */
.L_x_88:
        /* <DEDUP_REMOVED lines=9> */
.L_x_91:
[----:B------:R-:W-:Y:S05]  /*3390*/  BSYNC B0 ;  /* 0x0000000000007941 */ /* 0x000fea0003800000 */
.L_x_90:
        /* <DEDUP_REMOVED lines=9> */
.L_x_93:
[----:B------:R-:W-:Y:S05]  /*3430*/  BSYNC B0 ;  /* 0x0000000000007941 */ /* 0x000fea0003800000 */
.L_x_92:
        /* <DEDUP_REMOVED lines=9> */
.L_x_95:
[----:B------:R-:W-:Y:S05]  /*34d0*/  BSYNC B0 ;  /* 0x0000000000007941 */ /* 0x000fea0003800000 */
.L_x_94:
        /* <DEDUP_REMOVED lines=9> */
.L_x_97:
[----:B------:R-:W-:Y:S05]  /*3570*/  BSYNC B0 ;  /* 0x0000000000007941 */ /* 0x000fea0003800000 */
.L_x_96:
        /* <DEDUP_REMOVED lines=9> */
.L_x_99:
[----:B------:R-:W-:Y:S05]  /*3610*/  BSYNC B0 ;  /* 0x0000000000007941 */ /* 0x000fea0003800000 */
.L_x_98:
        /* <DEDUP_REMOVED lines=9> */
.L_x_101:
[----:B------:R-:W-:Y:S05]  /*36b0*/  BSYNC B0 ;  /* 0x0000000000007941 */ /* 0x000fea0003800000 */
.L_x_100:
        /* <DEDUP_REMOVED lines=9> */
.L_x_103:
[----:B------:R-:W-:Y:S05]  /*3750*/  BSYNC B0 ;  /* 0x0000000000007941 */ /* 0x000fea0003800000 */
.L_x_102:
        /* <DEDUP_REMOVED lines=9> */
.L_x_105:
[----:B------:R-:W-:Y:S05]  /*37f0*/  BSYNC B0 ;  /* 0x0000000000007941 */ /* 0x000fea0003800000 */
.L_x_104:
        /* <DEDUP_REMOVED lines=9> */
.L_x_107:
[----:B------:R-:W-:Y:S05]  /*3890*/  BSYNC B0 ;  /* 0x0000000000007941 */ /* 0x000fea0003800000 */
.L_x_106:
        /* <DEDUP_REMOVED lines=9> */
.L_x_109:
[----:B------:R-:W-:Y:S05]  /*3930*/  BSYNC B0 ;  /* 0x0000000000007941 */ /* 0x000fea0003800000 */
.L_x_108:
        /* <DEDUP_REMOVED lines=9> */
.L_x_111:
[----:B------:R-:W-:Y:S05]  /*39d0*/  BSYNC B0 ;  /* 0x0000000000007941 */ /* 0x000fea0003800000 */
.L_x_110:
        /* <DEDUP_REMOVED lines=9> */
.L_x_113:
[----:B------:R-:W-:Y:S05]  /*3a70*/  BSYNC B0 ;  /* 0x0000000000007941 */ /* 0x000fea0003800000 */
.L_x_112:
        /* <DEDUP_REMOVED lines=9> */
.L_x_115:
[----:B------:R-:W-:Y:S05]  /*3b10*/  BSYNC B0 ;  /* 0x0000000000007941 */ /* 0x000fea0003800000 */
.L_x_114:
        /* <DEDUP_REMOVED lines=9> */
.L_x_117:
[----:B------:R-:W-:Y:S05]  /*3bb0*/  BSYNC B0 ;  /* 0x0000000000007941 */ /* 0x000fea0003800000 */
.L_x_116:
        /* <DEDUP_REMOVED lines=9> */
.L_x_119:
[----:B------:R-:W-:Y:S05]  /*3c50*/  BSYNC B0 ;  /* 0x0000000000007941 */ /* 0x000fea0003800000 */
.L_x_118:
        /* <DEDUP_REMOVED lines=9> */
.L_x_121:
[----:B------:R-:W-:Y:S05]  /*3cf0*/  BSYNC B0 ;  /* 0x0000000000007941 */ /* 0x000fea0003800000 */
.L_x_120:
        /* <DEDUP_REMOVED lines=9> */
.L_x_123:
[----:B------:R-:W-:Y:S05]  /*3d90*/  BSYNC B0 ;  /* 0x0000000000007941 */ /* 0x000fea0003800000 */
.L_x_122:
        /* <DEDUP_REMOVED lines=9> */
.L_x_125:
[----:B------:R-:W-:Y:S05]  /*3e30*/  BSYNC B0 ;  /* 0x0000000000007941 */ /* 0x000fea0003800000 */
.L_x_124:
        /* <DEDUP_REMOVED lines=9> */
.L_x_127:
[----:B------:R-:W-:Y:S05]  /*3ed0*/  BSYNC B0 ;  /* 0x0000000000007941 */ /* 0x000fea0003800000 */
.L_x_126:
        /* <DEDUP_REMOVED lines=9> */
.L_x_129:
[----:B------:R-:W-:Y:S05]  /*3f70*/  BSYNC B0 ;  /* 0x0000000000007941 */ /* 0x000fea0003800000 */
.L_x_128:
        /* <DEDUP_REMOVED lines=9> */
.L_x_131:
[----:B------:R-:W-:Y:S05]  /*4010*/  BSYNC B0 ;  /* 0x0000000000007941 */ /* 0x000fea0003800000 */
.L_x_130:
        /* <DEDUP_REMOVED lines=9> */
.L_x_133:
[----:B------:R-:W-:Y:S05]  /*40b0*/  BSYNC B0 ;  /* 0x0000000000007941 */ /* 0x000fea0003800000 */
.L_x_132:
        /* <DEDUP_REMOVED lines=9> */
.L_x_135:
[----:B------:R-:W-:Y:S05]  /*4150*/  BSYNC B0 ;  /* 0x0000000000007941 */ /* 0x000fea0003800000 */
.L_x_134:
        /* <DEDUP_REMOVED lines=9> */
.L_x_137:
[----:B------:R-:W-:Y:S05]  /*41f0*/  BSYNC B0 ;  /* 0x0000000000007941 */ /* 0x000fea0003800000 */
.L_x_136:
        /* <DEDUP_REMOVED lines=9> */
.L_x_139:
[----:B------:R-:W-:Y:S05]  /*4290*/  BSYNC B0 ;  /* 0x0000000000007941 */ /* 0x000fea0003800000 */
.L_x_138:
        /* <DEDUP_REMOVED lines=9> */
.L_x_141:
[----:B------:R-:W-:Y:S05]  /*4330*/  BSYNC B0 ;  /* 0x0000000000007941 */ /* 0x000fea0003800000 */
.L_x_140:
[----:B01--45:R-:W-:Y:S01]  /*4340*/  LOP3.LUT R12, R88, 0xffffe000, RZ, 0xc0, !PT ;  /* 0xffffe000580c7812 */ /* 0x033fe200078ec0ff */
        /* <DEDUP_REMOVED lines=8> */
.L_x_143:
[----:B------:R-:W-:Y:S05]  /*43d0*/  BSYNC B0 ;  /* 0x0000000000007941 */ /* 0x000fea0003800000 */
.L_x_142:
[----:B-----5:R-:W-:Y:S01]  /*43e0*/  LOP3.LUT R12, R88, 0xffffe000, RZ, 0xc0, !PT ;  /* 0xffffe000580c7812 */ /* 0x020fe200078ec0ff */
[----:B------:R-:W-:Y:S01]  /*43f0*/  BSSY B0, `(.L_x_144) ;  /* 0x000000c000007945 */ /* 0x000fe20003800000 */
[----:B------:R-:W-:Y:S02]  /*4400*/  ISETP.GT.AND P1, PT, R0, 0x79, P0 ;  /* 0x000000790000780c */ /* 0x000fe40000724270 */
[----:B---3--:R-:W-:Y:S01]  /*4410*/  IADD3 R91, P0, R2, 0x40, RZ ;  /* 0x00000040025b7810 */ /* 0x008fe20007f1e0ff */
[----:B------:R-:W-:Y:S01]  /*4420*/  FMUL R13, R12, R9 ;  /* 0x000000090c0d7220 */ /* 0x000fe20000400000 */
[----:B------:R-:W-:-:S03]  /*4430*/  @P2 IMAD.MOV.U32 R2, RZ, RZ, R22 ;  /* 0x000000ffff022224 */ /* 0x000fc600078e0016 */
[----:B------:R-:W-:Y:S01]  /*4440*/  FFMA R13, R150, R8, R13 ;  /* 0x00000008960d7223 */ /* 0x000fe2000000000d */
[----:B------:R-:W-:Y:S02]  /*4450*/  IMAD.X R12, RZ, RZ, R3, P0 ;  /* 0x000000ffff0c7224 */ /* 0x000fe400000e0603 */
[----:B------:R-:W-:Y:S02]  /*4460*/  @P2 IMAD.MOV.U32 R3, RZ, RZ, R23 ;  /* 0x000000ffff032224 */ /* 0x000fe400078e0017 */
[----:B------:R-:W-:-:S05]  /*4470*/  F2FP.TF32.F32.PACK_B R13, R13 ;  /* 0x0000000dff0d723e */ /* 0x000fca00024050ff */
[----:B------:R3:W-:Y:S01]  /*4480*/  @P2 STG.E desc[UR14][R2.64+0x1e0], R13 ;  /* 0x0001e00d02002986 */ /* 0x0007e2000c10190e */
[----:B------:R-:W-:Y:S05]  /*4490*/  @!P1 BRA `(.L_x_145) ;  /* 0x0000000000049947 */ /* 0x000fea0003800000 */
[----:B------:R4:W5:Y:S02]  /*44a0*/  LDG.E.LTC128B R88, desc[UR14][R20.64+0x1e4] ;  /* 0x0001e40e14587981 */ /* 0x000964000c1e1920 */
.L_x_145:
[----:B------:R-:W-:Y:S05]  /*44b0*/  BSYNC B0 ;  /* 0x0000000000007941 */ /* 0x000fea0003800000 */
.L_x_144:
[----:B---3-5:R-:W-:Y:S01]  /*44c0*/  LOP3.LUT R2, R88, 0xffffe000, RZ, 0xc0, !PT ;  /* 0xffffe00058027812 */ /* 0x028fe200078ec0ff */
[----:B------:R-:W-:Y:S01]  /*44d0*/  IMAD R18, R12, UR6, RZ ;  /* 0x000000060c127c24 */ /* 0x000fe2000f8e02ff */
[----:B------:R-:W-:Y:S01]  /*44e0*/  ISETP.GT.AND P0, PT, R10, 0x40, PT ;  /* 0x000000400a00780c */ /* 0x000fe20003f04270 */
[----:B------:R-:W-:-:S04]  /*44f0*/  IMAD.WIDE.U32 R12, R91, UR6, R4 ;  /* 0x000000065b0c7c25 */ /* 0x000fc8000f8e0004 */
[----:B------:R-:W-:Y:S01]  /*4500*/  FMUL R2, R2, R9 ;  /* 0x0000000902027220 */ /* 0x000fe20000400000 */
[----:B------:R-:W-:Y:S01]  /*4510*/  ISETP.GT.AND P3, PT, R0, RZ, P0 ;  /* 0x000000ff0000720c */ /* 0x000fe20000764270 */
[----:B------:R-:W-:Y:S02]  /*4520*/  IMAD R93, R91, UR7, R18 ;  /* 0x000000075b5d7c24 */ /* 0x000fe4000f8e0212 */
[----:B------:R-:W-:Y:S01]  /*4530*/  FFMA R151, R151, R8, R2 ;  /* 0x0000000897977223 */ /* 0x000fe20000000002 */
[----:B------:R-:W-:Y:S01]  /*4540*/  LEA R2, P2, R12, UR8, 0x2 ;  /* 0x000000080c027c11 */ /* 0x000fe2000f8410ff */
[----:B------:R-:W-:-:S03]  /*4550*/  IMAD.IADD R3, R13, 0x1, R93 ;  /* 0x000000010d037824 */ /* 0x000fc600078e025d */
[----:B------:R-:W-:Y:S02]  /*4560*/  F2FP.TF32.F32.PACK_B R151, R151 ;  /* 0x00000097ff97723e */ /* 0x000fe400024050ff */
[----:B------:R-:W-:-:S03]  /*4570*/  LEA.HI.X R3, R12, UR9, R3, 0x2, P2 ;  /* 0x000000090c037c11 */ /* 0x000fc600090f1403 */
[----:B------:R3:W-:Y:S04]  /*4580*/  @P1 STG.E desc[UR14][R22.64+0x1e4], R151 ;  /* 0x0001e49716001986 */ /* 0x0007e8000c10190e */
[----:B------:R-:W3:Y:S01]  /*4590*/  @P3 LDG.E.LTC128B R88, desc[UR14][R2.64] ;  /* 0x0000000e02583981 */ /* 0x000ee2000c1e1920 */
[C---:B-12-4-:R-:W-:Y:S01]  /*45a0*/  IMAD.SHL.U32 R21, R16.reuse, 0x4, RZ ;  /* 0x0000000410157824 */ /* 0x056fe200078e00ff */
[----:B------:R-:W-:Y:S01]  /*45b0*/  SHF.L.U64.HI R89, R16, 0x2, R11 ;  /* 0x0000000210597819 */ /* 0x000fe2000001020b */
[----:B------:R-:W-:Y:S01]  /*45c0*/  BSSY B0, `(.L_x_146) ;  /* 0x000000c000007945 */ /* 0x000fe20003800000 */
[----:B------:R-:W-:Y:S01]  /*45d0*/  ISETP.GT.AND P2, PT, R0, 0x1, P0 ;  /* 0x000000010000780c */ /* 0x000fe20000744270 */
[----:B------:R-:W-:Y:S01]  /*45e0*/  IMAD.WIDE.U32 R14, R91, UR6, R14 ;  /* 0x000000065b0e7c25 */ /* 0x000fe2000f8e000e */
[----:B---3--:R-:W-:-:S05]  /*45f0*/  LOP3.LUT R12, R88, 0xffffe000, RZ, 0xc0, !PT ;  /* 0xffffe000580c7812 */ /* 0x008fca00078ec0ff */
        /* <DEDUP_REMOVED lines=8> */
.L_x_147:
[----:B------:R-:W-:Y:S05]  /*4680*/  BSYNC B0 ;  /* 0x0000000000007941 */ /* 0x000fea0003800000 */
.L_x_146:
[----:B-----5:R-:W-:Y:S01]  /*4690*/  LOP3.LUT R16, R88, 0xffffe000, RZ, 0xc0, !PT ;  /* 0xffffe00058107812 */ /* 0x020fe200078ec0ff */
[----:B------:R-:W-:Y:S01]  /*46a0*/  BSSY B0, `(.L_x_148) ;  /* 0x000000f000007945 */ /* 0x000fe20003800000 */
[----:B-1----:R-:W-:Y:S02]  /*46b0*/  IADD3 R11, P3, R4, R14, RZ ;  /* 0x0000000e040b7210 */ /* 0x002fe40007f7e0ff */
[----:B------:R-:W-:Y:S01]  /*46c0*/  ISETP.GT.AND P1, PT, R10, 0x48, PT ;  /* 0x000000480a00780c */ /* 0x000fe20003f24270 */
[----:B------:R-:W-:Y:S01]  /*46d0*/  FMUL R16, R16, R9 ;  /* 0x0000000910107220 */ /* 0x000fe20000400000 */
[----:B------:R-:W-:Y:S01]  /*46e0*/  IADD3.X R14, R5, R93, R15, P3, !PT ;  /* 0x0000005d050e7210 */ /* 0x000fe20001ffe40f */
[----:B------:R-:W-:Y:S01]  /*46f0*/  @P2 IMAD.MOV.U32 R10, RZ, RZ, R12 ;  /* 0x000000ffff0a2224 */ /* 0x000fe200078e000c */
[----:B------:R-:W-:Y:S01]  /*4700*/  LEA R4, P4, R11, UR8, 0x2 ;  /* 0x000000080b047c11 */ /* 0x000fe2000f8810ff */
[----:B------:R-:W-:Y:S01]  /*4710*/  FFMA R25, R25, R8, R16 ;  /* 0x0000000819197223 */ /* 0x000fe20000000010 */
[----:B------:R-:W-:-:S02]  /*4720*/  ISETP.GT.AND P3, PT, R0, RZ, P1 ;  /* 0x000000ff0000720c */ /* 0x000fc40000f64270 */
[----:B------:R-:W-:Y:S01]  /*4730*/  LEA.HI.X R5, R11, UR9, R14, 0x2, P4 ;  /* 0x000000090b057c11 */ /* 0x000fe2000a0f140e */
[----:B------:R-:W-:Y:S01]  /*4740*/  @P2 IMAD.MOV.U32 R11, RZ, RZ, R13 ;  /* 0x000000ffff0b2224 */ /* 0x000fe200078e000d */
[----:B------:R-:W-:-:S05]  /*4750*/  F2FP.TF32.F32.PACK_B R25, R25 ;  /* 0x00000019ff19723e */ /* 0x000fca00024050ff */
[----:B------:R1:W-:Y:S04]  /*4760*/  @P2 STG.E desc[UR14][R10.64+0x4], R25 ;  /* 0x000004190a002986 */ /* 0x0003e8000c10190e */
[----:B------:R-:W-:Y:S05]  /*4770*/  @!P3 BRA `(.L_x_149) ;  /* 0x000000000004b947 */ /* 0x000fea0003800000 */
[----:B------:R3:W5:Y:S02]  /*4780*/  LDG.E.LTC128B R88, desc[UR14][R4.64] ;  /* 0x0000000e04587981 */ /* 0x000764000c1e1920 */
.L_x_149:
[----:B------:R-:W-:Y:S05]  /*4790*/  BSYNC B0 ;  /* 0x0000000000007941 */ /* 0x000fea0003800000 */
.L_x_148:
[----:B-1---5:R-:W-:Y:S01]  /*47a0*/  LOP3.LUT R10, R88, 0xffffe000, RZ, 0xc0, !PT ;  /* 0xffffe000580a7812 */ /* 0x022fe200078ec0ff */
[----:B------:R-:W-:Y:S01]  /*47b0*/  BSSY B0, `(.L_x_150) ;  /* 0x000000a000007945 */ /* 0x000fe20003800000 */
[----:B------:R-:W-:Y:S02]  /*47c0*/  IADD3 R14, P4, R12, R17, RZ ;  /* 0x000000110c0e7210 */ /* 0x000fe40007f9e0ff */
[----:B------:R-:W-:Y:S01]  /*47d0*/  ISETP.GT.AND P2, PT, R0, 0x1, P1 ;  /* 0x000000010000780c */ /* 0x000fe20000f44270 */
[----:B------:R-:W-:Y:S02]  /*47e0*/  FMUL R11, R10, R9 ;  /* 0x000000090a0b7220 */ /* 0x000fe40000400000 */
[----:B------:R-:W-:Y:S02]  /*47f0*/  IMAD.X R15, R13, 0x1, R19, P4 ;  /* 0x000000010d0f7824 */ /* 0x000fe400020e0613 */
[----:B------:R-:W-:-:S05]  /*4800*/  FFMA R11, R26, R8, R11 ;  /* 0x000000081a0b7223 */ /* 0x000fca000000000b */
[----:B------:R-:W-:-:S05]  /*4810*/  F2FP.TF32.F32.PACK_B R11, R11 ;  /* 0x0000000bff0b723e */ /* 0x000fca00024050ff */
[----:B------:R1:W-:Y:S01]  /*4820*/  @P3 STG.E desc[UR14][R14.64], R11 ;  /* 0x0000000b0e003986 */ /* 0x0003e2000c10190e */
[----:B------:R-:W-:Y:S05]  /*4830*/  @!P2 BRA `(.L_x_151) ;  /* 0x000000000004a947 */ /* 0x000fea0003800000 */
[----:B------:R4:W5:Y:S02]  /*4840*/  LDG.E.LTC128B R88, desc[UR14][R4.64+0x4] ;  /* 0x0000040e04587981 */ /* 0x000964000c1e1920 */
.L_x_151:
[----:B------:R-:W-:Y:S05]  /*4850*/  BSYNC B0 ;  /* 0x0000000000007941 */ /* 0x000fea0003800000 */
.L_x_150:
[----:B-----5:R-:W-:Y:S01]  /*4860*/  LOP3.LUT R10, R88, 0xffffe000, RZ, 0xc0, !PT ;  /* 0xffffe000580a7812 */ /* 0x020fe200078ec0ff */
[----:B-1----:R-:W-:Y:S01]  /*4870*/  @P2 IMAD.MOV.U32 R11, RZ, RZ, R15 ;  /* 0x000000ffff0b2224 */ /* 0x002fe200078e000f */
[----:B------:R-:W-:Y:S01]  /*4880*/  ISETP.GT.AND P3, PT, R0, 0x8, P0 ;  /* 0x000000080000780c */ /* 0x000fe20000764270 */
[----:B------:R-:W-:Y:S02]  /*4890*/  BSSY B0, `(.L_x_152) ;  /* 0x0000008000007945 */ /* 0x000fe40003800000 */
[----:B------:R-:W-:-:S04]  /*48a0*/  FMUL R10, R10, R9 ;  /* 0x000000090a0a7220 */ /* 0x000fc80000400000 */
[----:B------:R-:W-:Y:S01]  /*48b0*/  FFMA R27, R27, R8, R10 ;  /* 0x000000081b1b7223 */ /* 0x000fe2000000000a */
[----:B------:R-:W-:-:S04]  /*48c0*/  @P2 IMAD.MOV.U32 R10, RZ, RZ, R14 ;  /* 0x000000ffff0a2224 */ /* 0x000fc800078e000e */
[----:B------:R-:W-:-:S05]  /*48d0*/  F2FP.TF32.F32.PACK_B R27, R27 ;  /* 0x0000001bff1b723e */ /* 0x000fca00024050ff */
[----:B------:R1:W-:Y:S01]  /*48e0*/  @P2 STG.E desc[UR14][R10.64+0x4], R27 ;  /* 0x0000041b0a002986 */ /* 0x0003e2000c10190e */
[----:B------:R-:W-:Y:S05]  /*48f0*/  @!P3 BRA `(.L_x_153) ;  /* 0x000000000004b947 */ /* 0x000fea0003800000 */
[----:B------:R0:W5:Y:S02]  /*4900*/  LDG.E.LTC128B R88, desc[UR14][R2.64+0x20] ;  /* 0x0000200e02587981 */ /* 0x000164000c1e1920 */
.L_x_153:
[----:B------:R-:W-:Y:S05]  /*4910*/  BSYNC B0 ;  /* 0x0000000000007941 */ /* 0x000fea0003800000 */
.L_x_152:
[----:B-1---5:R-:W-:Y:S01]  /*4920*/  LOP3.LUT R10, R88, 0xffffe000, RZ, 0xc0, !PT ;  /* 0xffffe000580a7812 */ /* 0x022fe200078ec0ff */
[----:B------:R-:W-:Y:S01]  /*4930*/  BSSY B0, `(.L_x_154) ;  /* 0x000000a000007945 */ /* 0x000fe20003800000 */
[----:B------:R-:W-:-:S03]  /*4940*/  ISETP.GT.AND P2, PT, R0, 0x9, P0 ;  /* 0x000000090000780c */ /* 0x000fc60000744270 */
[----:B------:R-:W-:Y:S01]  /*4950*/  FMUL R11, R10, R9 ;  /* 0x000000090a0b7220 */ /* 0x000fe20000400000 */
[----:B------:R-:W-:-:S03]  /*4960*/  IMAD.MOV.U32 R10, RZ, RZ, R12 ;  /* 0x000000ffff0a7224 */ /* 0x000fc600078e000c */
[----:B------:R-:W-:Y:S01]  /*4970*/  FFMA R23, R28, R8, R11 ;  /* 0x000000081c177223 */ /* 0x000fe2000000000b */
[----:B------:R-:W-:-:S04]  /*4980*/  IMAD.MOV.U32 R11, RZ, RZ, R13 ;  /* 0x000000ffff0b7224 */ /* 0x000fc800078e000d */
[----:B------:R-:W-:-:S05]  /*4990*/  F2FP.TF32.F32.PACK_B R23, R23 ;  /* 0x00000017ff17723e */ /* 0x000fca00024050ff */
[----:B------:R1:W-:Y:S01]  /*49a0*/  @P3 STG.E desc[UR14][R10.64+0x20], R23 ;  /* 0x000020170a003986 */ /* 0x0003e2000c10190e */
[----:B------:R-:W-:Y:S05]  /*49b0*/  @!P2 BRA `(.L_x_155) ;  /* 0x000000000004a947 */ /* 0x000fea0003800000 */
[----:B------:R0:W5:Y:S02]  /*49c0*/  LDG.E.LTC128B R88, desc[UR14][R2.64+0x24] ;  /* 0x0000240e02587981 */ /* 0x000164000c1e1920 */
.L_x_155:
[----:B------:R-:W-:Y:S05]  /*49d0*/  BSYNC B0 ;  /* 0x0000000000007941 */ /* 0x000fea0003800000 */
.L_x_154:
        /* <DEDUP_REMOVED lines=9> */
.L_x_157:
[----:B------:R-:W-:Y:S05]  /*4a70*/  BSYNC B0 ;  /* 0x0000000000007941 */ /* 0x000fea0003800000 */
.L_x_156:
        /* <DEDUP_REMOVED lines=9> */
.L_x_159:
[----:B------:R-:W-:Y:S05]  /*4b10*/  BSYNC B0 ;  /* 0x0000000000007941 */ /* 0x000fea0003800000 */
.L_x_158:
[----:B-----5:R-:W-:Y:S01]  /*4b20*/  LOP3.LUT R12, R88, 0xffffe000, RZ, 0xc0, !PT ;  /* 0xffffe000580c7812 */ /* 0x020fe200078ec0ff */
[----:B------:R-:W-:Y:S01]  /*4b30*/  BSSY B0, `(.L_x_160) ;  /* 0x000000a000007945 */ /* 0x000fe20003800000 */
[----:B0-----:R-:W-:Y:S02]  /*4b40*/  IADD3 R6, P4, P5, R17, R6, R21 ;  /* 0x0000000611067210 */ /* 0x001fe40007d9e015 */
[----:B------:R-:W-:Y:S01]  /*4b50*/  ISETP.GT.AND P3, PT, R0, 0x10, P0 ;  /* 0x000000100000780c */ /* 0x000fe20000764270 */
[----:B------:R-:W-:Y:S01]  /*4b60*/  FMUL R12, R12, R9 ;  /* 0x000000090c0c7220 */ /* 0x000fe20000400000 */
[----:B------:R-:W-:-:S03]  /*4b70*/  IADD3.X R7, R19, R7, R89, P4, P5 ;  /* 0x0000000713077210 */ /* 0x000fc600027ea459 */
[----:B------:R-:W-:-:S05]  /*4b80*/  FFMA R31, R31, R8, R12 ;  /* 0x000000081f1f7223 */ /* 0x000fca000000000c */
[----:B------:R-:W-:-:S05]  /*4b90*/  F2FP.TF32.F32.PACK_B R31, R31 ;  /* 0x0000001fff1f723e */ /* 0x000fca00024050ff */
[----:B------:R0:W-:Y:S01]  /*4ba0*/  @P2 STG.E desc[UR14][R6.64+0x24], R31 ;  /* 0x0000241f06002986 */ /* 0x0001e2000c10190e */
[----:B------:R-:W-:Y:S05]  /*4bb0*/  @!P3 BRA `(.L_x_161) ;  /* 0x000000000004b947 */ /* 0x000fea0003800000 */
[----:B------:R0:W5:Y:S02]  /*4bc0*/  LDG.E.LTC128B R88, desc[UR14][R2.64+0x40] ;  /* 0x0000400e02587981 */ /* 0x000164000c1e1920 */
.L_x_161:
[----:B------:R-:W-:Y:S05]  /*4bd0*/  BSYNC B0 ;  /* 0x0000000000007941 */ /* 0x000fea0003800000 */
.L_x_160:
        /* <DEDUP_REMOVED lines=9> */
.L_x_163:
[----:B------:R-:W-:Y:S05]  /*4c70*/  BSYNC B0 ;  /* 0x0000000000007941 */ /* 0x000fea0003800000 */
.L_x_162:
        /* <DEDUP_REMOVED lines=9> */
.L_x_165:
[----:B------:R-:W-:Y:S05]  /*4d10*/  BSYNC B0 ;  /* 0x0000000000007941 */ /* 0x000fea0003800000 */
.L_x_164:
        /* <DEDUP_REMOVED lines=9> */
.L_x_167:
[----:B------:R-:W-:Y:S05]  /*4db0*/  BSYNC B0 ;  /* 0x0000000000007941 */ /* 0x000fea0003800000 */
.L_x_166:
        /* <DEDUP_REMOVED lines=9> */
.L_x_169:
[----:B------:R-:W-:Y:S05]  /*4e50*/  BSYNC B0 ;  /* 0x0000000000007941 */ /* 0x000fea0003800000 */
.L_x_168:
        /* <DEDUP_REMOVED lines=9> */
.L_x_171:
[----:B------:R-:W-:Y:S05]  /*4ef0*/  BSYNC B0 ;  /* 0x0000000000007941 */ /* 0x000fea0003800000 */
.L_x_170:
        /* <DEDUP_REMOVED lines=9> */
.L_x_173:
[----:B------:R-:W-:Y:S05]  /*4f90*/  BSYNC B0 ;  /* 0x0000000000007941 */ /* 0x000fea0003800000 */
.L_x_172:
        /* <DEDUP_REMOVED lines=9> */
.L_x_175:
[----:B------:R-:W-:Y:S05]  /*5030*/  BSYNC B0 ;  /* 0x0000000000007941 */ /* 0x000fea0003800000 */
.L_x_174:
        /* <DEDUP_REMOVED lines=9> */
.L_x_177:
[----:B------:R-:W-:Y:S05]  /*50d0*/  BSYNC B0 ;  /* 0x0000000000007941 */ /* 0x000fea0003800000 */
.L_x_176:
        /* <DEDUP_REMOVED lines=9> */
.L_x_179:
[----:B------:R-:W-:Y:S05]  /*5170*/  BSYNC B0 ;  /* 0x0000000000007941 */ /* 0x000fea0003800000 */
.L_x_178:
        /* <DEDUP_REMOVED lines=9> */
.L_x_181:
[----:B------:R-:W-:Y:S05]  /*5210*/  BSYNC B0 ;  /* 0x0000000000007941 */ /* 0x000fea0003800000 */
.L_x_180:
        /* <DEDUP_REMOVED lines=9> */
.L_x_183:
[----:B------:R-:W-:Y:S05]  /*52b0*/  BSYNC B0 ;  /* 0x0000000000007941 */ /* 0x000fea0003800000 */
.L_x_182:
        /* <DEDUP_REMOVED lines=9> */
.L_x_185:
[----:B------:R-:W-:Y:S05]  /*5350*/  BSYNC B0 ;  /* 0x0000000000007941 */ /* 0x000fea0003800000 */
.L_x_184:
        /* <DEDUP_REMOVED lines=9> */
.L_x_187:
[----:B------:R-:W-:Y:S05]  /*53f0*/  BSYNC B0 ;  /* 0x0000000000007941 */ /* 0x000fea0003800000 */
.L_x_186:
        /* <DEDUP_REMOVED lines=9> */
.L_x_189:
[----:B------:R-:W-:Y:S05]  /*5490*/  BSYNC B0 ;  /* 0x0000000000007941 */ /* 0x000fea0003800000 */
.L_x_188:
        /* <DEDUP_REMOVED lines=9> */
.L_x_191:
[----:B------:R-:W-:Y:S05]  /*5530*/  BSYNC B0 ;  /* 0x0000000000007941 */ /* 0x000fea0003800000 */
.L_x_190:
        /* <DEDUP_REMOVED lines=9> */
.L_x_193:
[----:B------:R-:W-:Y:S05]  /*55d0*/  BSYNC B0 ;  /* 0x0000000000007941 */ /* 0x000fea0003800000 */
.L_x_192:
        /* <DEDUP_REMOVED lines=9> */
.L_x_195:
[----:B------:R-:W-:Y:S05]  /*5670*/  BSYNC B0 ;  /* 0x0000000000007941 */ /* 0x000fea0003800000 */
.L_x_194:
        /* <DEDUP_REMOVED lines=9> */
.L_x_197:
[----:B------:R-:W-:Y:S05]  /*5710*/  BSYNC B0 ;  /* 0x0000000000007941 */ /* 0x000fea0003800000 */
.L_x_196:
        /* <DEDUP_REMOVED lines=9> */
.L_x_199:
[----:B------:R-:W-:Y:S05]  /*57b0*/  BSYNC B0 ;  /* 0x0000000000007941 */ /* 0x000fea0003800000 */
.L_x_198:
        /* <DEDUP_REMOVED lines=9> */
.L_x_201:
[----:B------:R-:W-:Y:S05]  /*5850*/  BSYNC B0 ;  /* 0x0000000000007941 */ /* 0x000fea0003800000 */
.L_x_200:
        /* <DEDUP_REMOVED lines=9> */
.L_x_203:
[----:B------:R-:W-:Y:S05]  /*58f0*/  BSYNC B0 ;  /* 0x0000000000007941 */ /* 0x000fea0003800000 */
.L_x_202:
        /* <DEDUP_REMOVED lines=9> */
.L_x_205:
[----:B------:R-:W-:Y:S05]  /*5990*/  BSYNC B0 ;  /* 0x0000000000007941 */ /* 0x000fea0003800000 */
.L_x_204:
        /* <DEDUP_REMOVED lines=9> */
.L_x_207:
[----:B------:R-:W-:Y:S05]  /*5a30*/  BSYNC B0 ;  /* 0x0000000000007941 */ /* 0x000fea0003800000 */
.L_x_206:
        /* <DEDUP_REMOVED lines=9> */
.L_x_209:
[----:B------:R-:W-:Y:S05]  /*5ad0*/  BSYNC B0 ;  /* 0x0000000000007941 */ /* 0x000fea0003800000 */
.L_x_208:
        /* <DEDUP_REMOVED lines=9> */
.L_x_211:
[----:B------:R-:W-:Y:S05]  /*5b70*/  BSYNC B0 ;  /* 0x0000000000007941 */ /* 0x000fea0003800000 */
.L_x_210:
        /* <DEDUP_REMOVED lines=9> */
.L_x_213:
[----:B------:R-:W-:Y:S05]  /*5c10*/  BSYNC B0 ;  /* 0x0000000000007941 */ /* 0x000fea0003800000 */
.L_x_212:
        /* <DEDUP_REMOVED lines=9> */
.L_x_215:
[----:B------:R-:W-:Y:S05]  /*5cb0*/  BSYNC B0 ;  /* 0x0000000000007941 */ /* 0x000fea0003800000 */
.L_x_214:
        /* <DEDUP_REMOVED lines=9> */
.L_x_217:
[----:B------:R-:W-:Y:S05]  /*5d50*/  BSYNC B0 ;  /* 0x0000000000007941 */ /* 0x000fea0003800000 */
.L_x_216:
        /* <DEDUP_REMOVED lines=9> */
.L_x_219:
[----:B------:R-:W-:Y:S05]  /*5df0*/  BSYNC B0 ;  /* 0x0000000000007941 */ /* 0x000fea0003800000 */
.L_x_218:
        /* <DEDUP_REMOVED lines=9> */
.L_x_221:
[----:B------:R-:W-:Y:S05]  /*5e90*/  BSYNC B0 ;  /* 0x0000000000007941 */ /* 0x000fea0003800000 */
.L_x_220:
        /* <DEDUP_REMOVED lines=9> */
.L_x_223:
[----:B------:R-:W-:Y:S05]  /*5f30*/  BSYNC B0 ;  /* 0x0000000000007941 */ /* 0x000fea0003800000 */
.L_x_222:
        /* <DEDUP_REMOVED lines=9> */
.L_x_225:
[----:B------:R-:W-:Y:S05]  /*5fd0*/  BSYNC B0 ;  /* 0x0000000000007941 */ /* 0x000fea0003800000 */
.L_x_224:
        /* <DEDUP_REMOVED lines=9> */
.L_x_227:
[----:B------:R-:W-:Y:S05]  /*6070*/  BSYNC B0 ;  /* 0x0000000000007941 */ /* 0x000fea0003800000 */
.L_x_226:
        /* <DEDUP_REMOVED lines=9> */
.L_x_229:
[----:B------:R-:W-:Y:S05]  /*6110*/  BSYNC B0 ;  /* 0x0000000000007941 */ /* 0x000fea0003800000 */
.L_x_228:
        /* <DEDUP_REMOVED lines=9> */
.L_x_231:
[----:B------:R-:W-:Y:S05]  /*61b0*/  BSYNC B0 ;  /* 0x0000000000007941 */ /* 0x000fea0003800000 */
.L_x_230:
        /* <DEDUP_REMOVED lines=9> */
.L_x_233:
[----:B------:R-:W-:Y:S05]  /*6250*/  BSYNC B0 ;  /* 0x0000000000007941 */ /* 0x000fea0003800000 */
.L_x_232:
        /* <DEDUP_REMOVED lines=9> */
.L_x_235:
[----:B------:R-:W-:Y:S05]  /*62f0*/  BSYNC B0 ;  /* 0x0000000000007941 */ /* 0x000fea0003800000 */
.L_x_234:
        /* <DEDUP_REMOVED lines=9> */
.L_x_237:
[----:B------:R-:W-:Y:S05]  /*6390*/  BSYNC B0 ;  /* 0x0000000000007941 */ /* 0x000fea0003800000 */
.L_x_236:
        /* <DEDUP_REMOVED lines=9> */
.L_x_239:
[----:B------:R-:W-:Y:S05]  /*6430*/  BSYNC B0 ;  /* 0x0000000000007941 */ /* 0x000fea0003800000 */
.L_x_238:
        /* <DEDUP_REMOVED lines=9> */
.L_x_241:
[----:B------:R-:W-:Y:S05]  /*64d0*/  BSYNC B0 ;  /* 0x0000000000007941 */ /* 0x000fea0003800000 */
.L_x_240:
        /* <DEDUP_REMOVED lines=9> */
.L_x_243:
[----:B------:R-:W-:Y:S05]  /*6570*/  BSYNC B0 ;  /* 0x0000000000007941 */ /* 0x000fea0003800000 */
.L_x_242:
        /* <DEDUP_REMOVED lines=9> */
.L_x_245:
[----:B------:R-:W-:Y:S05]  /*6610*/  BSYNC B0 ;  /* 0x0000000000007941 */ /* 0x000fea0003800000 */
.L_x_244:
        /* <DEDUP_REMOVED lines=9> */
.L_x_247:
[----:B------:R-:W-:Y:S05]  /*66b0*/  BSYNC B0 ;  /* 0x0000000000007941 */ /* 0x000fea0003800000 */
.L_x_246:
        /* <DEDUP_REMOVED lines=9> */
.L_x_249:
[----:B------:R-:W-:Y:S05]  /*6750*/  BSYNC B0 ;  /* 0x0000000000007941 */ /* 0x000fea0003800000 */
.L_x_248:
        /* <DEDUP_REMOVED lines=9> */
.L_x_251:
[----:B------:R-:W-:Y:S05]  /*67f0*/  BSYNC B0 ;  /* 0x0000000000007941 */ /* 0x000fea0003800000 */
.L_x_250:
        /* <DEDUP_REMOVED lines=9> */
.L_x_253:
[----:B------:R-:W-:Y:S05]  /*6890*/  BSYNC B0 ;  /* 0x0000000000007941 */ /* 0x000fea0003800000 */
.L_x_252:
        /* <DEDUP_REMOVED lines=9> */
.L_x_255:
[----:B------:R-:W-:Y:S05]  /*6930*/  BSYNC B0 ;  /* 0x0000000000007941 */ /* 0x000fea0003800000 */
.L_x_254:
        /* <DEDUP_REMOVED lines=9> */
.L_x_257:
[----:B------:R-:W-:Y:S05]  /*69d0*/  BSYNC B0 ;  /* 0x0000000000007941 */ /* 0x000fea0003800000 */
.L_x_256:
        /* <DEDUP_REMOVED lines=9> */
.L_x_259:
[----:B------:R-:W-:Y:S05]  /*6a70*/  BSYNC B0 ;  /* 0x0000000000007941 */ /* 0x000fea0003800000 */
.L_x_258:
        /* <DEDUP_REMOVED lines=9> */
.L_x_261:
[----:B------:R-:W-:Y:S05]  /*6b10*/  BSYNC B0 ;  /* 0x0000000000007941 */ /* 0x000fea0003800000 */
.L_x_260:
        /* <DEDUP_REMOVED lines=9> */
.L_x_263:
[----:B------:R-:W-:Y:S05]  /*6bb0*/  BSYNC B0 ;  /* 0x0000000000007941 */ /* 0x000fea0003800000 */
.L_x_262:
        /* <DEDUP_REMOVED lines=9> */
.L_x_265:
[----:B------:R-:W-:Y:S05]  /*6c50*/  BSYNC B0 ;  /* 0x0000000000007941 */ /* 0x000fea0003800000 */
.L_x_264:
        /* <DEDUP_REMOVED lines=9> */
.L_x_267:
[----:B------:R-:W-:Y:S05]  /*6cf0*/  BSYNC B0 ;  /* 0x0000000000007941 */ /* 0x000fea0003800000 */
.L_x_266:
[----:B0-2--5:R-:W-:Y:S01]  /*6d00*/  LOP3.LUT R2, R88, 0xffffe000, RZ, 0xc0, !PT ;  /* 0xffffe00058027812 */ /* 0x025fe200078ec0ff */
        /* <DEDUP_REMOVED lines=8> */
.L_x_269:
[----:B------:R-:W-:Y:S05]  /*6d90*/  BSYNC B0 ;  /* 0x0000000000007941 */ /* 0x000fea0003800000 */
.L_x_268:
[----:B-----5:R-:W-:Y:S01]  /*6da0*/  LOP3.LUT R2, R88, 0xffffe000, RZ, 0xc0, !PT ;  /* 0xffffe00058027812 */ /* 0x020fe200078ec0ff */
[----:B------:R-:W-:Y:S01]  /*6db0*/  BSSY B0, `(.L_x_270) ;  /* 0x000000a000007945 */ /* 0x000fe20003800000 */
[----:B------:R-:W-:-:S03]  /*6dc0*/  ISETP.GT.AND P1, PT, R0, 0x79, P1 ;  /* 0x000000790000780c */ /* 0x000fc60000f24270 */
[----:B------:R-:W-:Y:S01]  /*6dd0*/  FMUL R3, R2, R9 ;  /* 0x0000000902037220 */ /* 0x000fe20000400000 */
[----:B------:R-:W-:-:S03]  /*6de0*/  @P2 IMAD.MOV.U32 R2, RZ, RZ, R6 ;  /* 0x000000ffff022224 */ /* 0x000fc600078e0006 */
[----:B01----:R-:W-:Y:S01]  /*6df0*/  FFMA R11, R86, R8, R3 ;  /* 0x00000008560b7223 */ /* 0x003fe20000000003 */
[----:B------:R-:W-:-:S04]  /*6e00*/  @P2 IMAD.MOV.U32 R3, RZ, RZ, R7 ;  /* 0x000000ffff032224 */ /* 0x000fc800078e0007 */
[----:B------:R-:W-:-:S05]  /*6e10*/  F2FP.TF32.F32.PACK_B R11, R11 ;  /* 0x0000000bff0b723e */ /* 0x000fca00024050ff */
[----:B------:R0:W-:Y:S01]  /*6e20*/  @P2 STG.E desc[UR14][R2.64+0x1e0], R11 ;  /* 0x0001e00b02002986 */ /* 0x0001e2000c10190e */
[----:B------:R-:W-:Y:S05]  /*6e30*/  @!P1 BRA `(.L_x_271) ;  /* 0x0000000000049947 */ /* 0x000fea0003800000 */
[----:B------:R1:W5:Y:S02]  /*6e40*/  LDG.E.LTC128B R88, desc[UR14][R4.64+0x1e4] ;  /* 0x0001e40e04587981 */ /* 0x000364000c1e1920 */
.L_x_271:
[----:B------:R-:W-:Y:S05]  /*6e50*/  BSYNC B0 ;  /* 0x0000000000007941 */ /* 0x000fea0003800000 */
.L_x_270:
[----:B-----5:R-:W-:-:S05]  /*6e60*/  LOP3.LUT R88, R88, 0xffffe000, RZ, 0xc0, !PT ;  /* 0xffffe00058587812 */ /* 0x020fca00078ec0ff */
[----:B------:R-:W-:-:S04]  /*6e70*/  FMUL R88, R88, R9 ;  /* 0x0000000958587220 */ /* 0x000fc80000400000 */
[----:B------:R-:W-:Y:S01]  /*6e80*/  FFMA R88, R87, R8, R88 ;  /* 0x0000000857587223 */ /* 0x000fe20000000058 */
[----:B------:R-:W-:Y:S06]  /*6e90*/  @!P1 EXIT ;  /* 0x000000000000994d */ /* 0x000fec0003800000 */
[----:B0-----:R-:W-:-:S05]  /*6ea0*/  F2FP.TF32.F32.PACK_B R3, R88 ;  /* 0x00000058ff03723e */ /* 0x001fca00024050ff */
[----:B------:R-:W-:Y:S01]  /*6eb0*/  STG.E desc[UR14][R6.64+0x1e4], R3 ;  /* 0x0001e40306007986 */ /* 0x000fe2000c10190e */
[----:B------:R-:W-:Y:S05]  /*6ec0*/  EXIT ;  /* 0x000000000000794d */ /* 0x000fea0003800000 */
.L_x_21:
[----:B------:R-:W-:Y:S01]  /*6ed0*/  ISETP.GT.AND P4, PT, R0, 0x1, P3 ;  /* 0x000000010000780c */ /* 0x000fe20001f84270 */
[----:B------:R-:W-:Y:S01]  /*6ee0*/  ULDC.64 UR4, c[0x0][0x5c8] ;  /* 0x0001720000047ab9 */ /* 0x000fe20000000a00 */
[-C--:B0-----:R-:W-:Y:S01]  /*6ef0*/  FMUL R9, R88, R8.reuse ;  /* 0x0000000858097220 */ /* 0x081fe20000400000 */
[----:B------:R-:W-:Y:S01]  /*6f00*/  LEA R2, P1, R14, UR4, 0x2 ;  /* 0x000000040e027c11 */ /* 0x000fe2000f8210ff */
[-C--:B------:R-:W-:Y:S01]  /*6f10*/  FMUL R89, R89, R8.reuse ;  /* 0x0000000859597220 */ /* 0x080fe20000400000 */
[----:B------:R-:W-:Y:S01]  /*6f20*/  IMAD.SHL.U32 R7, R19, 0x4, RZ ;  /* 0x0000000413077824 */ /* 0x000fe200078e00ff */
[----:B------:R-:W-:Y:S01]  /*6f30*/  ISETP.GT.AND P2, PT, R10, 0x8, PT ;  /* 0x000000080a00780c */ /* 0x000fe20003f44270 */
[-C--:B------:R-:W-:Y:S01]  /*6f40*/  FMUL R15, R90, R8.reuse ;  /* 0x000000085a0f7220 */ /* 0x080fe20000400000 */
[----:B------:R-:W-:Y:S01]  /*6f50*/  LEA.HI.X R3, R14, UR5, R17, 0x2, P1 ;  /* 0x000000050e037c11 */ /* 0x000fe200088f1411 */
[-C--:B------:R-:W-:Y:S01]  /*6f60*/  FMUL R91, R91, R8.reuse ;  /* 0x000000085b5b7220 */ /* 0x080fe20000400000 */
[----:B------:R-:W-:Y:S01]  /*6f70*/  F2FP.TF32.F32.PACK_B R9, R9 ;  /* 0x00000009ff09723e */ /* 0x000fe200024050ff */
[-C--:B------:R-:W-:Y:S01]  /*6f80*/  FMUL R93, R93, R8.reuse ;  /* 0x000000085d5d7220 */ /* 0x080fe20000400000 */
[----:B------:R-:W-:Y:S01]  /*6f90*/  F2FP.TF32.F32.PACK_B R89, R89 ;  /* 0x00000059ff59723e */ /* 0x000fe200024050ff */
[-C--:B------:R-:W-:Y:S01]  /*6fa0*/  FMUL R17, R94, R8.reuse ;  /* 0x000000085e117220 */ /* 0x080fe20000400000 */
[----:B------:R-:W-:Y:S01]  /*6fb0*/  SHF.L.U64.HI R5, R19, 0x2, R18 ;  /* 0x0000000213057819 */ /* 0x000fe20000010212 */
[----:B------:R0:W-:Y:S01]  /*6fc0*/  @P0 STG.E desc[UR14][R2.64], R9 ;  /* 0x0000000902000986 */ /* 0x0001e2000c10190e */
[C---:B------:R-:W-:Y:S01]  /*6fd0*/  ISETP.GT.AND P0, PT, R0.reuse, RZ, P2 ;  /* 0x000000ff0000720c */ /* 0x040fe20001704270 */
[----:B------:R-:W-:Y:S01]  /*6fe0*/  FMUL R95, R95, R8 ;  /* 0x000000085f5f7220 */ /* 0x000fe20000400000 */
[C---:B------:R-:W-:Y:S01]  /*6ff0*/  ISETP.GT.AND P5, PT, R0.reuse, 0x1, P2 ;  /* 0x000000010000780c */ /* 0x040fe200017a4270 */
[----:B------:R-:W-:Y:S01]  /*7000*/  @P4 STG.E desc[UR14][R2.64+0x4], R89 ;  /* 0x0000045902004986 */ /* 0x000fe2000c10190e */
[----:B------:R-:W-:Y:S01]  /*7010*/  IADD3 R12, P4, R7, R2, RZ ;  /* 0x00000002070c7210 */ /* 0x000fe20007f9e0ff */
[-C--:B------:R-:W-:Y:S01]  /*7020*/  FMUL R97, R97, R8.reuse ;  /* 0x0000000861617220 */ /* 0x080fe20000400000 */
[C---:B------:R-:W-:Y:S01]  /*7030*/  ISETP.GT.AND P1, PT, R0.reuse, 0x8, P3 ;  /* 0x000000080000780c */ /* 0x040fe20001f24270 */
[-C--:B------:R-:W-:Y:S01]  /*7040*/  FMUL R99, R99, R8.reuse ;  /* 0x0000000863637220 */ /* 0x080fe20000400000 */
[----:B------:R-:W-:Y:S01]  /*7050*/  F2FP.TF32.F32.PACK_B R15, R15 ;  /* 0x0000000fff0f723e */ /* 0x000fe200024050ff */
[----:B------:R-:W-:Y:S01]  /*7060*/  IMAD.X R13, R5, 0x1, R3, P4 ;  /* 0x00000001050d7824 */ /* 0x000fe200020e0603 */
[----:B------:R-:W-:Y:S01]  /*7070*/  ISETP.GT.AND P4, PT, R0, 0x9, P3 ;  /* 0x000000090000780c */ /* 0x000fe20001f84270 */
[-C--:B0-----:R-:W-:Y:S01]  /*7080*/  FMUL R9, R92, R8.reuse ;  /* 0x000000085c097220 */ /* 0x081fe20000400000 */
[----:B------:R-:W-:Y:S01]  /*7090*/  F2FP.TF32.F32.PACK_B R91, R91 ;  /* 0x0000005bff5b723e */ /* 0x000fe200024050ff */
[-C--:B------:R-:W-:Y:S01]  /*70a0*/  FMUL R101, R101, R8.reuse ;  /* 0x0000000865657220 */ /* 0x080fe20000400000 */
[----:B------:R-:W-:Y:S01]  /*70b0*/  F2FP.TF32.F32.PACK_B R93, R93 ;  /* 0x0000005dff5d723e */ /* 0x000fe200024050ff */
[----:B------:R0:W-:Y:S01]  /*70c0*/  @P0 STG.E desc[UR14][R12.64], R15 ;  /* 0x0000000f0c000986 */ /* 0x0001e2000c10190e */
[----:B------:R-:W-:Y:S01]  /*70d0*/  F2FP.TF32.F32.PACK_B R9, R9 ;  /* 0x00000009ff09723e */ /* 0x000fe200024050ff */
[-C--:B------:R-:W-:Y:S01]  /*70e0*/  FMUL R103, R103, R8.reuse ;  /* 0x0000000867677220 */ /* 0x080fe20000400000 */
[C---:B------:R-:W-:Y:S01]  /*70f0*/  ISETP.GT.AND P0, PT, R0.reuse, 0x8, P2 ;  /* 0x000000080000780c */ /* 0x040fe20001704270 */
[----:B------:R-:W-:Y:S01]  /*7100*/  @P5 STG.E desc[UR14][R12.64+0x4], R91 ;  /* 0x0000045b0c005986 */ /* 0x000fe2000c10190e */
[C---:B------:R-:W-:Y:S01]  /*7110*/  ISETP.GT.AND P5, PT, R0.reuse, 0x9, P2 ;  /* 0x000000090000780c */ /* 0x040fe200017a4270 */
[-C--:B------:R-:W-:Y:S01]  /*7120*/  FMUL R105, R105, R8.reuse ;  /* 0x0000000869697220 */ /* 0x080fe20000400000 */
[----:B------:R-:W-:Y:S01]  /*7130*/  F2FP.TF32.F32.PACK_B R17, R17 ;  /* 0x00000011ff11723e */ /* 0x000fe200024050ff */
[----:B------:R1:W-:Y:S01]  /*7140*/  @P1 STG.E desc[UR14][R2.64+0x20], R9 ;  /* 0x0000200902001986 */ /* 0x0003e2000c10190e */
[----:B------:R-:W-:Y:S01]  /*7150*/  F2FP.TF32.F32.PACK_B R95, R95 ;  /* 0x0000005fff5f723e */ /* 0x000fe200024050ff */
[-C--:B------:R-:W-:Y:S01]  /*7160*/  FMUL R107, R107, R8.reuse ;  /* 0x000000086b6b7220 */ /* 0x080fe20000400000 */
[C---:B------:R-:W-:Y:S01]  /*7170*/  ISETP.GT.AND P1, PT, R0.reuse, 0x11, P3 ;  /* 0x000000110000780c */ /* 0x040fe20001f24270 */
[----:B------:R-:W-:Y:S01]  /*7180*/  @P4 STG.E desc[UR14][R2.64+0x24], R93 ;  /* 0x0000245d02004986 */ /* 0x000fe2000c10190e */
[----:B------:R-:W-:Y:S01]  /*7190*/  ISETP.GT.AND P4, PT, R0, 0x10, P3 ;  /* 0x000000100000780c */ /* 0x000fe20001f84270 */
[-C--:B0-----:R-:W-:Y:S01]  /*71a0*/  FMUL R15, R96, R8.reuse ;  /* 0x00000008600f7220 */ /* 0x081fe20000400000 */
[----:B------:R-:W-:Y:S01]  /*71b0*/  F2FP.TF32.F32.PACK_B R97, R97 ;  /* 0x00000061ff61723e */ /* 0x000fe200024050ff */
[----:B------:R0:W-:Y:S01]  /*71c0*/  @P0 STG.E desc[UR14][R12.64+0x20], R17 ;  /* 0x000020110c000986 */ /* 0x0001e2000c10190e */
[----:B------:R-:W-:Y:S01]  /*71d0*/  ISETP.GT.AND P0, PT, R0, 0x10, P2 ;  /* 0x000000100000780c */ /* 0x000fe20001704270 */
[-C--:B------:R-:W-:Y:S01]  /*71e0*/  FMUL R109, R109, R8.reuse ;  /* 0x000000086d6d7220 */ /* 0x080fe20000400000 */
[----:B------:R-:W-:Y:S01]  /*71f0*/  F2FP.TF32.F32.PACK_B R15, R15 ;  /* 0x0000000fff0f723e */ /* 0x000fe200024050ff */
[----:B------:R-:W-:Y:S01]  /*7200*/  @P5 STG.E desc[UR14][R12.64+0x24], R95 ;  /* 0x0000245f0c005986 */ /* 0x000fe2000c10190e */
[-C--:B-1----:R-:W-:Y:S01]  /*7210*/  FMUL R9, R98, R8.reuse ;  /* 0x0000000862097220 */ /* 0x082fe20000400000 */
[----:B------:R-:W-:Y:S01]  /*7220*/  F2FP.TF32.F32.PACK_B R99, R99 ;  /* 0x00000063ff63723e */ /* 0x000fe200024050ff */
[-C--:B------:R-:W-:Y:S01]  /*7230*/  FMUL R111, R111, R8.reuse ;  /* 0x000000086f6f7220 */ /* 0x080fe20000400000 */
[C---:B------:R-:W-:Y:S01]  /*7240*/  ISETP.GT.AND P5, PT, R0.reuse, 0x18, P3 ;  /* 0x000000180000780c */ /* 0x040fe20001fa4270 */
[-C--:B------:R-:W-:Y:S01]  /*7250*/  FMUL R113, R113, R8.reuse ;  /* 0x0000000871717220 */ /* 0x080fe20000400000 */
[----:B------:R1:W-:Y:S01]  /*7260*/  @P4 STG.E desc[UR14][R2.64+0x40], R15 ;  /* 0x0000400f02004986 */ /* 0x0003e2000c10190e */
[----:B------:R-:W-:Y:S01]  /*7270*/  ISETP.GT.AND P4, PT, R0, 0x11, P2 ;  /* 0x000000110000780c */ /* 0x000fe20001784270 */
[-C--:B0-----:R-:W-:Y:S01]  /*7280*/  FMUL R17, R100, R8.reuse ;  /* 0x0000000864117220 */ /* 0x081fe20000400000 */
[----:B------:R-:W-:Y:S01]  /*7290*/  F2FP.TF32.F32.PACK_B R9, R9 ;  /* 0x00000009ff09723e */ /* 0x000fe200024050ff */
[----:B------:R-:W-:Y:S01]  /*72a0*/  @P1 STG.E desc[UR14][R2.64+0x44], R97 ;  /* 0x0000446102001986 */ /* 0x000fe2000c10190e */
[C---:B------:R-:W-:Y:S01]  /*72b0*/  ISETP.GT.AND P1, PT, R0.reuse, 0x19, P3 ;  /* 0x000000190000780c */ /* 0x040fe20001f24270 */
[-C--:B------:R-:W-:Y:S01]  /*72c0*/  FMUL R115, R115, R8.reuse ;  /* 0x0000000873737220 */ /* 0x080fe20000400000 */
[----:B------:R-:W-:Y:S01]  /*72d0*/  F2FP.TF32.F32.PACK_B R17, R17 ;  /* 0x00000011ff11723e */ /* 0x000fe200024050ff */
[----:B------:R0:W-:Y:S01]  /*72e0*/  @P0 STG.E desc[UR14][R12.64+0x40], R9 ;  /* 0x000040090c000986 */ /* 0x0001e2000c10190e */
[----:B------:R-:W-:Y:S01]  /*72f0*/  ISETP.GT.AND P0, PT, R0, 0x18, P2 ;  /* 0x000000180000780c */ /* 0x000fe20001704270 */
[-C--:B------:R-:W-:Y:S01]  /*7300*/  FMUL R117, R117, R8.reuse ;  /* 0x0000000875757220 */ /* 0x080fe20000400000 */
[----:B------:R-:W-:Y:S01]  /*7310*/  F2FP.TF32.F32.PACK_B R101, R101 ;  /* 0x00000065ff65723e */ /* 0x000fe200024050ff */
[-C--:B-1----:R-:W-:Y:S01]  /*7320*/  FMUL R15, R102, R8.reuse ;  /* 0x00000008660f7220 */ /* 0x082fe20000400000 */
[----:B------:R-:W-:Y:S01]  /*7330*/  F2FP.TF32.F32.PACK_B R103, R103 ;  /* 0x00000067ff67723e */ /* 0x000fe200024050ff */
[----:B------:R-:W-:Y:S01]  /*7340*/  @P4 STG.E desc[UR14][R12.64+0x44], R99 ;  /* 0x000044630c004986 */ /* 0x000fe2000c10190e */
[C---:B------:R-:W-:Y:S01]  /*7350*/  ISETP.GT.AND P4, PT, R0.reuse, 0x19, P2 ;  /* 0x000000190000780c */ /* 0x040fe20001784270 */
[-C--:B------:R-:W-:Y:S01]  /*7360*/  FMUL R119, R119, R8.reuse ;  /* 0x0000000877777220 */ /* 0x080fe20000400000 */
[----:B------:R-:W-:Y:S01]  /*7370*/  F2FP.TF32.F32.PACK_B R15, R15 ;  /* 0x0000000fff0f723e */ /* 0x000fe200024050ff */
        /* <DEDUP_REMOVED lines=9> */
[C---:B------:R-:W-:Y:S01]  /*7410*/  ISETP.GT.AND P0, PT, R0.reuse, 0x20, P2 ;  /* 0x000000200000780c */ /* 0x040fe20001704270 */
[-C--:B------:R-:W-:Y:S01]  /*7420*/  FMUL R123, R123, R8.reuse ;  /* 0x000000087b7b7220 */ /* 0x080fe20000400000 */
[----:B------:R-:W-:Y:S01]  /*7430*/  F2FP.TF32.F32.PACK_B R107, R107 ;  /* 0x0000006bff6b723e */ /* 0x000fe200024050ff */
[----:B------:R-:W-:Y:S01]  /*7440*/  @P4 STG.E desc[UR14][R12.64+0x64], R103 ;  /* 0x000064670c004986 */ /* 0x000fe2000c10190e */
[----:B------:R-:W-:Y:S01]  /*7450*/  ISETP.GT.AND P4, PT, R0, 0x21, P2 ;  /* 0x000000210000780c */ /* 0x000fe20001784270 */
[-C--:B-1----:R-:W-:Y:S01]  /*7460*/  FMUL R17, R106, R8.reuse ;  /* 0x000000086a117220 */ /* 0x082fe20000400000 */
[----:B------:R-:W-:Y:S01]  /*7470*/  F2FP.TF32.F32.PACK_B R109, R109 ;  /* 0x0000006dff6d723e */ /* 0x000fe200024050ff */
[----:B------:R1:W-:Y:S01]  /*7480*/  @P5 STG.E desc[UR14][R2.64+0x80], R9 ;  /* 0x0000800902005986 */ /* 0x0003e2000c10190e */
[C---:B------:R-:W-:Y:S01]  /*7490*/  ISETP.GT.AND P5, PT, R0.reuse, 0x28, P3 ;  /* 0x000000280000780c */ /* 0x040fe20001fa4270 */
[-C--:B------:R-:W-:Y:S01]  /*74a0*/  FMUL R125, R125, R8.reuse ;  /* 0x000000087d7d7220 */ /* 0x080fe20000400000 */
[----:B------:R-:W-:Y:S01]  /*74b0*/  F2FP.TF32.F32.PACK_B R17, R17 ;  /* 0x00000011ff11723e */ /* 0x000fe200024050ff */
[----:B------:R-:W-:Y:S01]  /*74c0*/  @P1 STG.E desc[UR14][R2.64+0x84], R105 ;  /* 0x0000846902001986 */ /* 0x000fe2000c10190e */
[----:B------:R-:W-:Y:S01]  /*74d0*/  ISETP.GT.AND P1, PT, R0, 0x29, P3 ;  /* 0x000000290000780c */ /* 0x000fe20001f24270 */
[-C--:B0-----:R-:W-:Y:S01]  /*74e0*/  FMUL R15, R108, R8.reuse ;  /* 0x000000086c0f7220 */ /* 0x081fe20000400000 */
        /* <DEDUP_REMOVED lines=98> */
[----:B------:R-:W-:Y:S01]  /*7b10*/  ISETP.GT.AND P0, PT, R0, 0x58, P2 ;  /* 0x000000580000780c */ /* 0x000fe20001704270 */
[----:B------:R-:W-:Y:S01]  /*7b20*/  IMAD.SHL.U32 R19, R16, 0x4, RZ ;  /* 0x0000000410137824 */ /* 0x000fe200078e00ff */
        /* <DEDUP_REMOVED lines=20> */
[C---:B------:R-:W-:Y:S01]  /*7c70*/  ISETP.GT.AND P6, PT, R0.reuse, 0x70, P3 ;  /* 0x000000700000780c */ /* 0x040fe20001fc4270 */
        /* <DEDUP_REMOVED lines=17> */
[----:B------:R-:W-:Y:S01]  /*7d90*/  ISETP.GT.AND P5, PT, R0, 0x70, P2 ;  /* 0x000000700000780c */ /* 0x000fe200017a4270 */
[-C--:B------:R-:W-:Y:S01]  /*7da0*/  FMUL R31, R31, R8.reuse ;  /* 0x000000081f1f7220 */ /* 0x080fe20000400000 */
[----:B------:R-:W-:Y:S01]  /*7db0*/  F2FP.TF32.F32.PACK_B R17, R17 ;  /* 0x00000011ff11723e */ /* 0x000fe200024050ff */
[-C--:B0-----:R-:W-:Y:S01]  /*7dc0*/  FMUL R15, R144, R8.reuse ;  /* 0x00000008900f7220 */ /* 0x081fe20000400000 */
[----:B------:R-:W-:Y:S01]  /*7dd0*/  @P1 STG.E desc[UR14][R2.64+0x1a4], R141 ;  /* 0x0001a48d02001986 */ /* 0x000fe2000c10190e */
[----:B------:R-:W-:Y:S01]  /*7de0*/  ISETP.GT.AND P1, PT, R0, 0x71, P3 ;  /* 0x000000710000780c */ /* 0x000fe20001f24270 */
[-C--:B------:R-:W-:Y:S01]  /*7df0*/  FMUL R33, R33, R8.reuse ;  /* 0x0000000821217220 */ /* 0x080fe20000400000 */
[----:B------:R-:W-:Y:S01]  /*7e00*/  F2FP.TF32.F32.PACK_B R145, R145 ;  /* 0x00000091ff91723e */ /* 0x000fe200024050ff */
[----:B------:R0:W-:Y:S01]  /*7e10*/  @P0 STG.E desc[UR14][R12.64+0x1a0], R17 ;  /* 0x0001a0110c000986 */ /* 0x0001e2000c10190e */
[----:B------:R-:W-:Y:S01]  /*7e20*/  F2FP.TF32.F32.PACK_B R15, R15 ;  /* 0x0000000fff0f723e */ /* 0x000fe200024050ff */
[-C--:B------:R-:W-:Y:S01]  /*7e30*/  FMUL R35, R35, R8.reuse ;  /* 0x0000000823237220 */ /* 0x080fe20000400000 */
[-C--:B-1----:R-:W-:Y:S01]  /*7e40*/  FMUL R9, R146, R8.reuse ;  /* 0x0000000892097220 */ /* 0x082fe20000400000 */
        /* <DEDUP_REMOVED lines=8> */
[-C--:B0-----:R-:W-:Y:S01]  /*7ed0*/  FMUL R17, R148, R8.reuse ;  /* 0x0000000894117220 */ /* 0x081fe20000400000 */
[----:B------:R-:W-:Y:S01]  /*7ee0*/  ISETP.GT.AND P3, PT, R0, 0x79, P3 ;  /* 0x000000790000780c */ /* 0x000fe20001f64270 */
[----:B------:R-:W-:Y:S01]  /*7ef0*/  @P1 STG.E desc[UR14][R2.64+0x1c4], R145 ;  /* 0x0001c49102001986 */ /* 0x000fe2000c10190e */
[C---:B------:R-:W-:Y:S01]  /*7f00*/  ISETP.GT.AND P1, PT, R10.reuse, 0x40, PT ;  /* 0x000000400a00780c */ /* 0x040fe20003f24270 */
[-C--:B------:R-:W-:Y:S01]  /*7f10*/  FMUL R41, R41, R8.reuse ;  /* 0x0000000829297220 */ /* 0x080fe20000400000 */
[----:B------:R-:W-:Y:S01]  /*7f20*/  F2FP.TF32.F32.PACK_B R17, R17 ;  /* 0x00000011ff11723e */ /* 0x000fe200024050ff */
[----:B------:R0:W-:Y:S01]  /*7f30*/  @P5 STG.E desc[UR14][R12.64+0x1c0], R9 ;  /* 0x0001c0090c005986 */ /* 0x0001e2000c10190e */
[----:B------:R-:W-:Y:S01]  /*7f40*/  ISETP.GT.AND P0, PT, R10, 0x48, PT ;  /* 0x000000480a00780c */ /* 0x000fe20003f04270 */
[-C--:B------:R-:W-:Y:S01]  /*7f50*/  FMUL R43, R43, R8.reuse ;  /* 0x000000082b2b7220 */ /* 0x080fe20000400000 */
[----:B------:R-:W-:Y:S01]  /*7f60*/  F2FP.TF32.F32.PACK_B R149, R149 ;  /* 0x00000095ff95723e */ /* 0x000fe200024050ff */
[----:B------:R-:W-:Y:S01]  /*7f70*/  @P6 STG.E desc[UR14][R12.64+0x1c4], R147 ;  /* 0x0001c4930c006986 */ /* 0x000fe2000c10190e */
[----:B-1----:R-:W-:Y:S01]  /*7f80*/  SHF.L.U64.HI R15, R16, 0x2, R11 ;  /* 0x00000002100f7819 */ /* 0x002fe2000001020b */
[----:B------:R-:W-:Y:S01]  /*7f90*/  FMUL R45, R45, R8 ;  /* 0x000000082d2d7220 */ /* 0x000fe20000400000 */
[----:B------:R-:W-:Y:S01]  /*7fa0*/  IADD3 R10, P5, R19, R2, RZ ;  /* 0x00000002130a7210 */ /* 0x000fe20007fbe0ff */
[----:B------:R1:W-:Y:S01]  /*7fb0*/  @P4 STG.E desc[UR14][R2.64+0x1e0], R17 ;  /* 0x0001e01102004986 */ /* 0x0003e2000c10190e */
[C---:B------:R-:W-:Y:S01]  /*7fc0*/  ISETP.GT.AND P4, PT, R0.reuse, 0x78, P2 ;  /* 0x000000780000780c */ /* 0x040fe20001784270 */
[-C--:B------:R-:W-:Y:S01]  /*7fd0*/  FMUL R47, R47, R8.reuse ;  /* 0x000000082f2f7220 */ /* 0x080fe20000400000 */
[C---:B------:R-:W-:Y:S01]  /*7fe0*/  ISETP.GT.AND P2, PT, R0.reuse, 0x79, P2 ;  /* 0x000000790000780c */ /* 0x040fe20001744270 */
[----:B------:R2:W-:Y:S01]  /*7ff0*/  @P3 STG.E desc[UR14][R2.64+0x1e4], R149 ;  /* 0x0001e49502003986 */ /* 0x0005e2000c10190e */
[----:B------:R-:W-:Y:S01]  /*8000*/  IMAD.X R11, R15, 0x1, R3, P5 ;  /* 0x000000010f0b7824 */ /* 0x000fe200028e0603 */
[----:B------:R-:W-:Y:S01]  /*8010*/  ISETP.GT.AND P3, PT, R0, 0x1, P1 ;  /* 0x000000010000780c */ /* 0x000fe20000f64270 */
[----:B0-----:R-:W-:Y:S01]  /*8020*/  FMUL R9, R150, R8 ;  /* 0x0000000896097220 */ /* 0x001fe20000400000 */
[----:B------:R-:W-:Y:S01]  /*8030*/  IADD3 R14, P5, P6, R7, R2, R19 ;  /* 0x00000002070e7210 */ /* 0x000fe20007ebe013 */
[-C--:B------:R-:W-:Y:S01]  /*8040*/  FMUL R49, R49, R8.reuse ;  /* 0x0000000831317220 */ /* 0x080fe20000400000 */
[----:B------:R-:W-:Y:S01]  /*8050*/  F2FP.TF32.F32.PACK_B R151, R151 ;  /* 0x00000097ff97723e */ /* 0x000fe200024050ff */
[-C--:B------:R-:W-:Y:S01]  /*8060*/  FMUL R51, R51, R8.reuse ;  /* 0x0000000833337220 */ /* 0x080fe20000400000 */
[----:B------:R-:W-:Y:S01]  /*8070*/  IADD3.X R15, R5, R3, R15, P5, P6 ;  /* 0x00000003050f7210 */ /* 0x000fe20002fec40f */
[-C--:B-1----:R-:W-:Y:S01]  /*8080*/  FMUL R17, R24, R8.reuse ;  /* 0x0000000818117220 */ /* 0x082fe20000400000 */
[----:B------:R-:W-:Y:S01]  /*8090*/  F2FP.TF32.F32.PACK_B R9, R9 ;  /* 0x00000009ff09723e */ /* 0x000fe200024050ff */
[-C--:B------:R-:W-:Y:S01]  /*80a0*/  FMUL R53, R53, R8.reuse ;  /* 0x0000000835357220 */ /* 0x080fe20000400000 */
[----:B--2---:R-:W-:Y:S01]  /*80b0*/  @P4 IMAD.MOV.U32 R2, RZ, RZ, R12 ;  /* 0x000000ffff024224 */ /* 0x004fe200078e000c */
[----:B------:R-:W-:Y:S01]  /*80c0*/  F2FP.TF32.F32.PACK_B R25, R25 ;  /* 0x00000019ff19723e */ /* 0x000fe200024050ff */
[----:B------:R-:W-:Y:S01]  /*80d0*/  @P4 IMAD.MOV.U32 R3, RZ, RZ, R13 ;  /* 0x000000ffff034224 */ /* 0x000fe200078e000d */
[----:B------:R-:W-:Y:S01]  /*80e0*/  ISETP.GT.AND P5, PT, R0, RZ, P1 ;  /* 0x000000ff0000720c */ /* 0x000fe20000fa4270 */
[-C--:B------:R-:W-:Y:S01]  /*80f0*/  FMUL R55, R55, R8.reuse ;  /* 0x0000000837377220 */ /* 0x080fe20000400000 */
[----:B------:R-:W-:Y:S01]  /*8100*/  F2FP.TF32.F32.PACK_B R17, R17 ;  /* 0x00000011ff11723e */ /* 0x000fe200024050ff */
[-C--:B------:R-:W-:Y:S01]  /*8110*/  FMUL R57, R57, R8.reuse ;  /* 0x0000000839397220 */ /* 0x080fe20000400000 */
[----:B------:R0:W-:Y:S01]  /*8120*/  @P4 STG.E desc[UR14][R2.64+0x1e0], R9 ;  /* 0x0001e00902004986 */ /* 0x0001e2000c10190e */
[----:B------:R-:W-:Y:S01]  /*8130*/  IADD3 R4, P4, R10, R7, RZ ;  /* 0x000000070a047210 */ /* 0x000fe20007f9e0ff */
[-C--:B------:R-:W-:Y:S01]  /*8140*/  FMUL R7, R26, R8.reuse ;  /* 0x000000081a077220 */ /* 0x080fe20000400000 */
[----:B------:R-:W-:Y:S01]  /*8150*/  F2FP.TF32.F32.PACK_B R27, R27 ;  /* 0x0000001bff1b723e */ /* 0x000fe200024050ff */
[----:B------:R1:W-:Y:S01]  /*8160*/  @P2 STG.E desc[UR14][R12.64+0x1e4], R151 ;  /* 0x0001e4970c002986 */ /* 0x0003e2000c10190e */
[C---:B------:R-:W-:Y:S01]  /*8170*/  ISETP.GT.AND P2, PT, R0.reuse, RZ, P0 ;  /* 0x000000ff0000720c */ /* 0x040fe20000744270 */
[----:B------:R-:W-:Y:S01]  /*8180*/  IMAD.X R5, R11, 0x1, R5, P4 ;  /* 0x000000010b057824 */ /* 0x000fe200020e0605 */
[----:B------:R-:W-:Y:S01]  /*8190*/  F2FP.TF32.F32.PACK_B R7, R7 ;  /* 0x00000007ff07723e */ /* 0x000fe200024050ff */
[----:B------:R-:W-:Y:S01]  /*81a0*/  @P3 STG.E desc[UR14][R10.64+0x4], R25 ;  /* 0x000004190a003986 */ /* 0x000fe2000c10190e */
[C---:B------:R-:W-:Y:S01]  /*81b0*/  ISETP.GT.AND P3, PT, R0.reuse, 0x1, P0 ;  /* 0x000000010000780c */ /* 0x040fe20000764270 */
[-C--:B------:R-:W-:Y:S01]  /*81c0*/  FMUL R59, R59, R8.reuse ;  /* 0x000000083b3b7220 */ /* 0x080fe20000400000 */
[C---:B------:R-:W-:Y:S01]  /*81d0*/  ISETP.GT.AND P4, PT, R0.reuse, 0x8, P1 ;  /* 0x000000080000780c */ /* 0x040fe20000f84270 */
[----:B------:R-:W-:Y:S01]  /*81e0*/  @P5 STG.E desc[UR14][R10.64], R17 ;  /* 0x000000110a005986 */ /* 0x000fe2000c10190e */
[----:B------:R-:W-:Y:S01]  /*81f0*/  ISETP.GT.AND P5, PT, R0, 0x9, P1 ;  /* 0x000000090000780c */ /* 0x000fe20000fa4270 */
[-C--:B0-----:R-:W-:Y:S01]  /*8200*/  FMUL R9, R28, R8.reuse ;  /* 0x000000081c097220 */ /* 0x081fe20000400000 */
[----:B------:R-:W-:Y:S01]  /*8210*/  F2FP.TF32.F32.PACK_B R29, R29 ;  /* 0x0000001dff1d723e */ /* 0x000fe200024050ff */
[-C--:B-1----:R-:W-:Y:S01]  /*8220*/  FMUL R13, R30, R8.reuse ;  /* 0x000000081e0d7220 */ /* 0x082fe20000400000 */
[----:B------:R-:W-:Y:S01]  /*8230*/  F2FP.TF32.F32.PACK_B R31, R31 ;  /* 0x0000001fff1f723e */ /* 0x000fe200024050ff */
[----:B------:R0:W-:Y:S01]  /*8240*/  @P2 STG.E desc[UR14][R4.64], R7 ;  /* 0x0000000704002986 */ /* 0x0001e2000c10190e */
[C---:B------:R-:W-:Y:S01]  /*8250*/  ISETP.GT.AND P2, PT, R0.reuse, 0x8, P0 ;  /* 0x000000080000780c */ /* 0x040fe20000744270 */
[-C--:B------:R-:W-:Y:S01]  /*8260*/  FMUL R61, R61, R8.reuse ;  /* 0x000000083d3d7220 */ /* 0x080fe20000400000 */
[----:B------:R-:W-:Y:S01]  /*8270*/  F2FP.TF32.F32.PACK_B R9, R9 ;  /* 0x00000009ff09723e */ /* 0x000fe200024050ff */
[----:B------:R-:W-:Y:S01]  /*8280*/  @P3 IMAD.MOV.U32 R2, RZ, RZ, R4 ;  /* 0x000000ffff023224 */ /* 0x000fe200078e0004 */
[----:B------:R-:W-:Y:S01]  /*8290*/  F2FP.TF32.F32.PACK_B R13, R13 ;  /* 0x0000000dff0d723e */ /* 0x000fe200024050ff */
[----:B------:R-:W-:Y:S01]  /*82a0*/  @P3 IMAD.MOV.U32 R3, RZ, RZ, R5 ;  /* 0x000000ffff033224 */ /* 0x000fe200078e0005 */
[----:B------:R-:W-:Y:S01]  /*82b0*/  F2FP.TF32.F32.PACK_B R33, R33 ;  /* 0x00000021ff21723e */ /* 0x000fe200024050ff */
[-C--:B------:R-:W-:Y:S01]  /*82c0*/  FMUL R63, R63, R8.reuse ;  /* 0x000000083f3f7220 */ /* 0x080fe20000400000 */
[----:B------:R-:W-:Y:S01]  /*82d0*/  F2FP.TF32.F32.PACK_B R35, R35 ;  /* 0x00000023ff23723e */ /* 0x000fe200024050ff */
[-C--:B------:R-:W-:Y:S01]  /*82e0*/  FMUL R65, R65, R8.reuse ;  /* 0x0000000841417220 */ /* 0x080fe20000400000 */
        /* <DEDUP_REMOVED lines=22> */
[----:B------:R-:W-:Y:S01]  /*8450*/  FMUL R73, R73, R8 ;  /* 0x0000000849497220 */ /* 0x000fe20000400000 */
[----:B------:R-:W-:Y:S01]  /*8460*/  F2FP.TF32.F32.PACK_B R9, R9 ;  /* 0x00000009ff09723e */ /* 0x000fe200024050ff */
[----:B------:R-:W-:Y:S01]  /*8470*/  @P5 STG.E desc[UR14][R10.64+0x44], R33 ;  /* 0x000044210a005986 */ /* 0x000fe2000c10190e */
[----:B------:R-:W-:Y:S01]  /*8480*/  ISETP.GT.AND P5, PT, R0, 0x19, P1 ;  /* 0x000000190000780c */ /* 0x000fe20000fa4270 */
[----:B------:R-:W-:-:S02]  /*8490*/  @P2 IMAD.MOV.U32 R2, RZ, RZ, R14 ;  /* 0x000000ffff022224 */ /* 0x000fc400078e000e */
[-C--:B-1----:R-:W-:Y:S01]  /*84a0*/  FMUL R5, R36, R8.reuse ;  /* 0x0000000824057220 */ /* 0x082fe20000400000 */
[----:B------:R-:W-:Y:S01]  /*84b0*/  @P2 IMAD.MOV.U32 R3, RZ, RZ, R15 ;  /* 0x000000ffff032224 */ /* 0x000fe200078e000f */
[----:B------:R-:W-:Y:S01]  /*84c0*/  F2FP.TF32.F32.PACK_B R45, R45 ;  /* 0x0000002dff2d723e */ /* 0x000fe200024050ff */
[-C--:B------:R-:W-:Y:S01]  /*84d0*/  FMUL R75, R75, R8.reuse ;  /* 0x000000084b4b7220 */ /* 0x080fe20000400000 */
[----:B------:R-:W-:Y:S01]  /*84e0*/  F2FP.TF32.F32.PACK_B R47, R47 ;  /* 0x0000002fff2f723e */ /* 0x000fe200024050ff */
[-C--:B0-----:R-:W-:Y:S01]  /*84f0*/  FMUL R7, R38, R8.reuse ;  /* 0x0000000826077220 */ /* 0x081fe20000400000 */
[----:B------:R0:W-:Y:S01]  /*8500*/  @P2 STG.E desc[UR14][R2.64+0x40], R9 ;  /* 0x0000400902002986 */ /* 0x0001e2000c10190e */
[----:B------:R-:W-:Y:S01]  /*8510*/  ISETP.GT.AND P2, PT, R0, 0x18, P0 ;  /* 0x000000180000780c */ /* 0x000fe20000744270 */
[-C--:B------:R-:W-:Y:S01]  /*8520*/  FMUL R77, R77, R8.reuse ;  /* 0x000000084d4d7220 */ /* 0x080fe20000400000 */
[----:B------:R-:W-:Y:S01]  /*8530*/  F2FP.TF32.F32.PACK_B R5, R5 ;  /* 0x00000005ff05723e */ /* 0x000fe200024050ff */
[-C--:B------:R-:W-:Y:S01]  /*8540*/  FMUL R13, R78, R8.reuse ;  /* 0x000000084e0d7220 */ /* 0x080fe20000400000 */
[----:B------:R-:W-:Y:S01]  /*8550*/  F2FP.TF32.F32.PACK_B R7, R7 ;  /* 0x00000007ff07723e */ /* 0x000fe200024050ff */
[-C--:B------:R-:W-:Y:S01]  /*8560*/  FMUL R79, R79, R8.reuse ;  /* 0x000000084f4f7220 */ /* 0x080fe20000400000 */
[----:B------:R-:W-:Y:S01]  /*8570*/  F2FP.TF32.F32.PACK_B R49, R49 ;  /* 0x00000031ff31723e */ /* 0x000fe200024050ff */
[-C--:B------:R-:W-:Y:S01]  /*8580*/  FMUL R81, R81, R8.reuse ;  /* 0x0000000851517220 */ /* 0x080fe20000400000 */
[----:B------:R-:W-:Y:S01]  /*8590*/  F2FP.TF32.F32.PACK_B R51, R51 ;  /* 0x00000033ff33723e */ /* 0x000fe200024050ff */
[----:B------:R-:W-:Y:S01]  /*85a0*/  FMUL R83, R83, R8 ;  /* 0x0000000853537220 */ /* 0x000fe20000400000 */
[----:B------:R-:W-:Y:S01]  /*85b0*/  F2FP.TF32.F32.PACK_B R53, R53 ;  /* 0x00000035ff35723e */ /* 0x000fe200024050ff */
[----:B0-----:R-:W-:-:S02]  /*85c0*/  @P3 IMAD.MOV.U32 R2, RZ, RZ, R14 ;  /* 0x000000ffff023224 */ /* 0x001fc400078e000e */
[-C--:B------:R-:W-:Y:S01]  /*85d0*/  FMUL R9, R40, R8.reuse ;  /* 0x0000000828097220 */ /* 0x080fe20000400000 */
[----:B------:R-:W-:Y:S01]  /*85e0*/  @P3 IMAD.MOV.U32 R3, RZ, RZ, R15 ;  /* 0x000000ffff033224 */ /* 0x000fe200078e000f */
[----:B------:R-:W-:Y:S01]  /*85f0*/  F2FP.TF32.F32.PACK_B R55, R55 ;  /* 0x00000037ff37723e */ /* 0x000fe200024050ff */
[-C--:B------:R-:W-:Y:S01]  /*8600*/  FMUL R17, R84, R8.reuse ;  /* 0x0000000854117220 */ /* 0x080fe20000400000 */
[----:B------:R-:W-:Y:S01]  /*8610*/  F2FP.TF32.F32.PACK_B R57, R57 ;  /* 0x00000039ff39723e */ /* 0x000fe200024050ff */
[-C--:B------:R-:W-:Y:S01]  /*8620*/  FMUL R85, R85, R8.reuse ;  /* 0x0000000855557220 */ /* 0x080fe20000400000 */
[----:B------:R0:W-:Y:S01]  /*8630*/  @P3 STG.E desc[UR14][R2.64+0x44], R35 ;  /* 0x0000442302003986 */ /* 0x0001e2000c10190e */
[----:B------:R-:W-:Y:S01]  /*8640*/  ISETP.GT.AND P3, PT, R0, 0x19, P0 ;  /* 0x000000190000780c */ /* 0x000fe20000764270 */
[----:B------:R-:W-:Y:S01]  /*8650*/  FMUL R19, R86, R8 ;  /* 0x0000000856137220 */ /* 0x000fe20000400000 */
[----:B------:R-:W-:Y:S01]  /*8660*/  F2FP.TF32.F32.PACK_B R9, R9 ;  /* 0x00000009ff09723e */ /* 0x000fe200024050ff */
[----:B------:R1:W-:Y:S01]  /*8670*/  @P4 STG.E desc[UR14][R10.64+0x60], R5 ;  /* 0x000060050a004986 */ /* 0x0003e2000c10190e */
[----:B------:R-:W-:-:S02]  /*8680*/  ISETP.GT.AND P4, PT, R0, 0x20, P1 ;  /* 0x000000200000780c */ /* 0x000fc40000f84270 */
[----:B------:R-:W-:Y:S01]  /*8690*/  F2FP.TF32.F32.PACK_B R59, R59 ;  /* 0x0000003bff3b723e */ /* 0x000fe200024050ff */
[----:B------:R-:W-:Y:S01]  /*86a0*/  @P5 STG.E desc[UR14][R10.64+0x64], R37 ;  /* 0x000064250a005986 */ /* 0x000fe2000c10190e */
[----:B------:R-:W-:Y:S02]  /*86b0*/  ISETP.GT.AND P5, PT, R0, 0x21, P1 ;  /* 0x000000210000780c */ /* 0x000fe40000fa4270 */
[----:B------:R-:W-:Y:S01]  /*86c0*/  F2FP.TF32.F32.PACK_B R61, R61 ;  /* 0x0000003dff3d723e */ /* 0x000fe200024050ff */
[----:B0-----:R-:W-:Y:S01]  /*86d0*/  @P2 IMAD.MOV.U32 R2, RZ, RZ, R14 ;  /* 0x000000ffff022224 */ /* 0x001fe200078e000e */
[----:B------:R-:W-:Y:S01]  /*86e0*/  F2FP.TF32.F32.PACK_B R63, R63 ;  /* 0x0000003fff3f723e */ /* 0x000fe200024050ff */
[----:B------:R-:W-:Y:S01]  /*86f0*/  @P2 IMAD.MOV.U32 R3, RZ, RZ, R15 ;  /* 0x000000ffff032224 */ /* 0x000fe200078e000f */
[----:B------:R-:W-:Y:S01]  /*8700*/  F2FP.TF32.F32.PACK_B R65, R65 ;  /* 0x00000041ff41723e */ /* 0x000fe200024050ff */
[----:B-1----:R-:W-:Y:S01]  /*8710*/  FMUL R5, R42, R8 ;  /* 0x000000082a057220 */ /* 0x002fe20000400000 */
[----:B------:R-:W-:-:S02]  /*8720*/  ISETP.GT.AND P6, PT, R0, 0x59, P1 ;  /* 0x000000590000780c */ /* 0x000fc40000fc4270 */
[----:B------:R0:W-:Y:S01]  /*8730*/  @P2 STG.E desc[UR14][R2.64+0x60], R7 ;  /* 0x0000600702002986 */ /* 0x0001e2000c10190e */
[----:B------:R-:W-:Y:S02]  /*8740*/  ISETP.GT.AND P2, PT, R0, 0x20, P0 ;  /* 0x000000200000780c */ /* 0x000fe40000744270 */
[----:B------:R-:W-:Y:S02]  /*8750*/  F2FP.TF32.F32.PACK_B R5, R5 ;  /* 0x00000005ff05723e */ /* 0x000fe400024050ff */
[----:B------:R-:W-:Y:S02]  /*8760*/  F2FP.TF32.F32.PACK_B R67, R67 ;  /* 0x00000043ff43723e */ /* 0x000fe400024050ff */
[----:B------:R-:W-:Y:S02]  /*8770*/  F2FP.TF32.F32.PACK_B R69, R69 ;  /* 0x00000045ff45723e */ /* 0x000fe400024050ff */
[----:B------:R-:W-:Y:S02]  /*8780*/  F2FP.TF32.F32.PACK_B R71, R71 ;  /* 0x00000047ff47723e */ /* 0x000fe400024050ff */
[----:B------:R-:W-:Y:S01]  /*8790*/  F2FP.TF32.F32.PACK_B R73, R73 ;  /* 0x00000049ff49723e */ /* 0x000fe200024050ff */
[----:B0-----:R-:W-:-:S02]  /*87a0*/  @P3 IMAD.MOV.U32 R2, RZ, RZ, R14 ;  /* 0x000000ffff023224 */ /* 0x001fc400078e000e */
[----:B------:R-:W-:Y:S01]  /*87b0*/  FMUL R7, R44, R8 ;  /* 0x000000082c077220 */ /* 0x000fe20000400000 */
[----:B------:R-:W-:Y:S01]  /*87c0*/  @P3 IMAD.MOV.U32 R3, RZ, RZ, R15 ;  /* 0x000000ffff033224 */ /* 0x000fe200078e000f */
[----:B------:R-:W-:Y:S02]  /*87d0*/  F2FP.TF32.F32.PACK_B R75, R75 ;  /* 0x0000004bff4b723e */ /* 0x000fe400024050ff */
[----:B------:R-:W-:Y:S02]  /*87e0*/  F2FP.TF32.F32.PACK_B R77, R77 ;  /* 0x0000004dff4d723e */ /* 0x000fe400024050ff */
[----:B------:R0:W-:Y:S01]  /*87f0*/  @P3 STG.E desc[UR14][R2.64+0x64], R39 ;  /* 0x0000642702003986 */ /* 0x0001e2000c10190e */
[C---:B------:R-:W-:Y:S02]  /*8800*/  ISETP.GT.AND P3, PT, R0.reuse, 0x21, P0 ;  /* 0x000000210000780c */ /* 0x040fe40000764270 */
        /* <DEDUP_REMOVED lines=12> */
[----:B------:R-:W-:-:S02]  /*88d0*/  F2FP.TF32.F32.PACK_B R17, R17 ;  /* 0x00000011ff11723e */ /* 0x000fc400024050ff */
[----:B------:R0:W-:Y:S01]  /*88e0*/  @P2 STG.E desc[UR14][R2.64+0x80], R5 ;  /* 0x0000800502002986 */ /* 0x0001e2000c10190e */
[----:B------:R-:W-:Y:S02]  /*88f0*/  ISETP.GT.AND P2, PT, R0, 0x28, P0 ;  /* 0x000000280000780c */ /* 0x000fe40000744270 */
[----:B------:R-:W-:Y:S02]  /*8900*/  F2FP.TF32.F32.PACK_B R9, R9 ;  /* 0x00000009ff09723e */ /* 0x000fe400024050ff */
[----:B------:R-:W-:Y:S02]  /*8910*/  F2FP.TF32.F32.PACK_B R85, R85 ;  /* 0x00000055ff55723e */ /* 0x000fe400024050ff */
[----:B------:R-:W-:Y:S01]  /*8920*/  F2FP.TF32.F32.PACK_B R19, R19 ;  /* 0x00000013ff13723e */ /* 0x000fe200024050ff */
[----:B0-----:R-:W-:Y:S02]  /*8930*/  @P3 IMAD.MOV.U32 R2, RZ, RZ, R14 ;  /* 0x000000ffff023224 */ /* 0x001fe400078e000e */
[----:B------:R-:W-:Y:S01]  /*8940*/  FMUL R5, R48, R8 ;  /* 0x0000000830057220 */ /* 0x000fe20000400000 */
[----:B------:R-:W-:-:S04]  /*8950*/  @P3 IMAD.MOV.U32 R3, RZ, RZ, R15 ;  /* 0x000000ffff033224 */ /* 0x000fc800078e000f */
[----:B------:R-:W-:Y:S01]  /*8960*/  F2FP.TF32.F32.PACK_B R5, R5 ;  /* 0x00000005ff05723e */ /* 0x000fe200024050ff */
[----:B------:R0:W-:Y:S01]  /*8970*/  @P3 STG.E desc[UR14][R2.64+0x84], R43 ;  /* 0x0000842b02003986 */ /* 0x0001e2000c10190e */
[----:B------:R-:W-:-:S03]  /*8980*/  ISETP.GT.AND P3, PT, R0, 0x29, P0 ;  /* 0x000000290000780c */ /* 0x000fc60000764270 */
[----:B------:R1:W-:Y:S01]  /*8990*/  @P4 STG.E desc[UR14][R10.64+0xa0], R7 ;  /* 0x0000a0070a004986 */ /* 0x0003e2000c10190e */
[----:B------:R-:W-:-:S03]  /*89a0*/  ISETP.GT.AND P4, PT, R0, 0x30, P1 ;  /* 0x000000300000780c */ /* 0x000fc60000f84270 */
[----:B------:R-:W-:Y:S01]  /*89b0*/  @P5 STG.E desc[UR14][R10.64+0xa4], R45 ;  /* 0x0000a42d0a005986 */ /* 0x000fe2000c10190e */
[----:B------:R-:W-:Y:S01]  /*89c0*/  ISETP.GT.AND P5, PT, R0, 0x31, P1 ;  /* 0x000000310000780c */ /* 0x000fe20000fa4270 */
[----:B0-----:R-:W-:Y:S02]  /*89d0*/  @P2 IMAD.MOV.U32 R2, RZ, RZ, R14 ;  /* 0x000000ffff022224 */ /* 0x001fe400078e000e */
[----:B------:R-:W-:Y:S02]  /*89e0*/  @P2 IMAD.MOV.U32 R3, RZ, RZ, R15 ;  /* 0x000000ffff032224 */ /* 0x000fe400078e000f */
[----:B-1----:R-:W-:-:S03]  /*89f0*/  FMUL R7, R50, R8 ;  /* 0x0000000832077220 */ /* 0x002fc60000400000 */
[----:B------:R0:W-:Y:S01]  /*8a00*/  @P2 STG.E desc[UR14][R2.64+0xa0], R9 ;  /* 0x0000a00902002986 */ /* 0x0001e2000c10190e */
[----:B------:R-:W-:Y:S02]  /*8a10*/  ISETP.GT.AND P2, PT, R0, 0x30, P0 ;  /* 0x000000300000780c */ /* 0x000fe40000744270 */
        /* <DEDUP_REMOVED lines=114> */
[-C--:B------:R-:W-:Y:S01]  /*9140*/  FMUL R7, R82, R8.reuse ;  /* 0x0000000852077220 */ /* 0x080fe20000400000 */
[----:B------:R-:W-:Y:S02]  /*9150*/  @P6 IMAD.MOV.U32 R3, RZ, RZ, R15 ;  /* 0x000000ffff036224 */ /* 0x000fe400078e000f */
[----:B------:R-:W-:Y:S02]  /*9160*/  FMUL R8, R87, R8 ;  /* 0x0000000857087220 */ /* 0x000fe40000400000 */
[----:B------:R-:W-:Y:S01]  /*9170*/  F2FP.TF32.F32.PACK_B R7, R7 ;  /* 0x00000007ff07723e */ /* 0x000fe200024050ff */
[----:B------:R0:W-:Y:S01]  /*9180*/  @P6 STG.E desc[UR14][R2.64+0x184], R75 ;  /* 0x0001844b02006986 */ /* 0x0001e2000c10190e */
[----:B------:R-:W-:-:S03]  /*9190*/  ISETP.GT.AND P6, PT, R0, 0x70, P1 ;  /* 0x000000700000780c */ /* 0x000fc60000fc4270 */
[----:B------:R-:W-:Y:S01]  /*91a0*/  @P2 STG.E desc[UR14][R10.64+0x1a0], R9 ;  /* 0x0001a0090a002986 */ /* 0x000fe2000c10190e */
[----:B------:R-:W-:-:S03]  /*91b0*/  ISETP.GT.AND P2, PT, R0, 0x71, P1 ;  /* 0x000000710000780c */ /* 0x000fc60000f44270 */
[----:B------:R-:W-:Y:S01]  /*91c0*/  @P5 STG.E desc[UR14][R10.64+0x1a4], R77 ;  /* 0x0001a44d0a005986 */ /* 0x000fe2000c10190e */
[----:B------:R-:W-:Y:S01]  /*91d0*/  ISETP.GT.AND P5, PT, R0, 0x70, P0 ;  /* 0x000000700000780c */ /* 0x000fe200007a4270 */
[----:B0-----:R-:W-:Y:S02]  /*91e0*/  @P3 IMAD.MOV.U32 R2, RZ, RZ, R14 ;  /* 0x000000ffff023224 */ /* 0x001fe400078e000e */
[----:B------:R-:W-:-:S05]  /*91f0*/  @P3 IMAD.MOV.U32 R3, RZ, RZ, R15 ;  /* 0x000000ffff033224 */ /* 0x000fca00078e000f */
[----:B------:R0:W-:Y:S01]  /*9200*/  @P3 STG.E desc[UR14][R2.64+0x1a0], R13 ;  /* 0x0001a00d02003986 */ /* 0x0001e2000c10190e */
[C---:B------:R-:W-:Y:S02]  /*9210*/  ISETP.GT.AND P3, PT, R0.reuse, 0x78, P1 ;  /* 0x000000780000780c */ /* 0x040fe40000f64270 */
[----:B------:R-:W-:Y:S01]  /*9220*/  ISETP.GT.AND P1, PT, R0, 0x79, P1 ;  /* 0x000000790000780c */ /* 0x000fe20000f24270 */
[----:B0-----:R-:W-:Y:S02]  /*9230*/  @P4 IMAD.MOV.U32 R2, RZ, RZ, R14 ;  /* 0x000000ffff024224 */ /* 0x001fe400078e000e */
[----:B------:R-:W-:-:S05]  /*9240*/  @P4 IMAD.MOV.U32 R3, RZ, RZ, R15 ;  /* 0x000000ffff034224 */ /* 0x000fca00078e000f */
[----:B------:R0:W-:Y:S01]  /*9250*/  @P4 STG.E desc[UR14][R2.64+0x1a4], R79 ;  /* 0x0001a44f02004986 */ /* 0x0001e2000c10190e */
[----:B------:R-:W-:-:S03]  /*9260*/  ISETP.GT.AND P4, PT, R0, 0x71, P0 ;  /* 0x000000710000780c */ /* 0x000fc60000784270 */
[----:B------:R-:W-:Y:S01]  /*9270*/  @P6 STG.E desc[UR14][R10.64+0x1c0], R5 ;  /* 0x0001c0050a006986 */ /* 0x000fe2000c10190e */
[C---:B------:R-:W-:Y:S02]  /*9280*/  ISETP.GT.AND P6, PT, R0.reuse, 0x78, P0 ;  /* 0x000000780000780c */ /* 0x040fe400007c4270 */
[----:B------:R-:W-:Y:S01]  /*9290*/  ISETP.GT.AND P0, PT, R0, 0x79, P0 ;  /* 0x000000790000780c */ /* 0x000fe20000704270 */
[----:B------:R-:W-:Y:S01]  /*92a0*/  @P2 STG.E desc[UR14][R10.64+0x1c4], R81 ;  /* 0x0001c4510a002986 */ /* 0x000fe2000c10190e */
[----:B0-----:R-:W-:Y:S02]  /*92b0*/  @P5 IMAD.MOV.U32 R2, RZ, RZ, R14 ;  /* 0x000000ffff025224 */ /* 0x001fe400078e000e */
[----:B------:R-:W-:-:S05]  /*92c0*/  @P5 IMAD.MOV.U32 R3, RZ, RZ, R15 ;  /* 0x000000ffff035224 */ /* 0x000fca00078e000f */
[----:B------:R0:W-:Y:S02]  /*92d0*/  @P5 STG.E desc[UR14][R2.64+0x1c0], R7 ;  /* 0x0001c00702005986 */ /* 0x0001e4000c10190e */
[----:B0-----:R-:W-:Y:S02]  /*92e0*/  @P4 IMAD.MOV.U32 R2, RZ, RZ, R14 ;  /* 0x000000ffff024224 */ /* 0x001fe400078e000e */
[----:B------:R-:W-:-:S05]  /*92f0*/  @P4 IMAD.MOV.U32 R3, RZ, RZ, R15 ;  /* 0x000000ffff034224 */ /* 0x000fca00078e000f */
[----:B------:R0:W-:Y:S04]  /*9300*/  @P4 STG.E desc[UR14][R2.64+0x1c4], R83 ;  /* 0x0001c45302004986 */ /* 0x0001e8000c10190e */
[----:B------:R1:W-:Y:S04]  /*9310*/  @P3 STG.E desc[UR14][R10.64+0x1e0], R17 ;  /* 0x0001e0110a003986 */ /* 0x0003e8000c10190e */
[----:B------:R1:W-:Y:S01]  /*9320*/  @P1 STG.E desc[UR14][R10.64+0x1e4], R85 ;  /* 0x0001e4550a001986 */ /* 0x0003e2000c10190e */
[----:B0-----:R-:W-:Y:S02]  /*9330*/  @P6 IMAD.MOV.U32 R2, RZ, RZ, R14 ;  /* 0x000000ffff026224 */ /* 0x001fe400078e000e */
[----:B------:R-:W-:-:S05]  /*9340*/  @P6 IMAD.MOV.U32 R3, RZ, RZ, R15 ;  /* 0x000000ffff036224 */ /* 0x000fca00078e000f */
[----:B------:R1:W-:Y:S01]  /*9350*/  @P6 STG.E desc[UR14][R2.64+0x1e0], R19 ;  /* 0x0001e01302006986 */ /* 0x0003e2000c10190e */
[----:B------:R-:W-:Y:S05]  /*9360*/  @!P0 EXIT ;  /* 0x000000000000894d */ /* 0x000fea0003800000 */
[----:B-1----:R-:W-:-:S05]  /*9370*/  F2FP.TF32.F32.PACK_B R3, R8 ;  /* 0x00000008ff03723e */ /* 0x002fca00024050ff */
[----:B------:R-:W-:Y:S01]  /*9380*/  STG.E desc[UR14][R14.64+0x1e4], R3 ;  /* 0x0001e4030e007986 */ /* 0x000fe2000c10190e */
[----:B------:R-:W-:Y:S05]  /*9390*/  EXIT ;  /* 0x000000000000794d */ /* 0x000fea0003800000 */
.L_x_9:
[----:B------:R-:W-:-:S13]  /*93a0*/  ISETP.NE.AND P0, PT, R4, RZ, PT ;  /* 0x000000ff0400720c */ /* 0x000fda0003f05270 */
[----:B------:R-:W-:Y:S05]  /*93b0*/  @P0 EXIT ;  /* 0x000000000000094d */ /* 0x000fea0003800000 */
[----:B------:R-:W-:-:S13]  /*93c0*/  ELECT P0, URZ, PT ;  /* 0x00000000003f782f */ /* 0x000fda0003800000 */
[----:B------:R-:W-:Y:S05]  /*93d0*/  @!P0 BRA `(.L_x_272) ;  /* 0x00000040009c8947 */ /* 0x000fea0003800000 */
[----:B------:R-:W-:Y:S02]  /*93e0*/  ISETP.GE.AND P0, PT, R2, 0x1, PT ;  /* 0x000000010200780c */ /* 0x000fe40003f06270 */
[----:B------:R-:W-:-:S04]  /*93f0*/  SHF.R.S32.HI R5, RZ, 0x1f, R6 ;  /* 0x0000001fff057819 */ /* 0x000fc80000011406 */
[----:B------:R-:W-:-:S07]  /*9400*/  LEA.HI R5, R5, R6, RZ, 0x7 ;  /* 0x0000000605057211 */ /* 0x000fce00078f38ff */
[----:B------:R-:W-:Y:S05]  /*9410*/  @!P0 BRA `(.L_x_272) ;  /* 0x00000040008c8947 */ /* 0x000fea0003800000 */
[----:B-1---5:R-:W1:Y:S01]  /*9420*/  S2R R9, SR_CTAID.X ;  /* 0x0000000000097919 */ /* 0x022e620000002500 */
[----:B------:R-:W-:Y:S01]  /*9430*/  LOP3.LUT R5, R5, 0xffffff80, RZ, 0xc0, !PT ;  /* 0xffffff8005057812 */ /* 0x000fe200078ec0ff */
[----:B------:R-:W-:Y:S01]  /*9440*/  IMAD R4, R10, R11, RZ ;  /* 0x0000000b0a047224 */ /* 0x000fe200078e02ff */
[----:B------:R-:W-:Y:S01]  /*9450*/  LOP3.LUT P0, RZ, R6, 0x1f, RZ, 0xc0, !PT ;  /* 0x0000001f06ff7812 */ /* 0x000fe2000780c0ff */
[----:B------:R-:W2:Y:S01]  /*9460*/  S2R R12, SR_CTAID.Y ;  /* 0x00000000000c7919 */ /* 0x000ea20000002600 */
[----:B------:R-:W-:Y:S01]  /*9470*/  LOP3.LUT R64, R0, 0x2, RZ, 0xfc, !PT ;  /* 0x0000000200407812 */ /* 0x000fe200078efcff */
[----:B------:R-:W-:Y:S02]  /*9480*/  IMAD.IADD R5, R6, 0x1, -R5 ;  /* 0x0000000106057824 */ /* 0x000fe400078e0a05 */
[----:B------:R-:W-:Y:S02]  /*9490*/  IMAD.MOV.U32 R6, RZ, RZ, 0x1 ;  /* 0x00000001ff067424 */ /* 0x000fe400078e00ff */
[----:B------:R-:W-:Y:S01]  /*94a0*/  IMAD.MOV.U32 R7, RZ, RZ, RZ ;  /* 0x000000ffff077224 */ /* 0x000fe200078e00ff */
[----:B------:R-:W-:Y:S01]  /*94b0*/  ISETP.NE.AND P1, PT, R5, RZ, PT ;  /* 0x000000ff0500720c */ /* 0x000fe20003f25270 */
[----:B------:R-:W-:Y:S01]  /*94c0*/  IMAD R4, R3, R4, 0x1 ;  /* 0x0000000103047424 */ /* 0x000fe200078e0204 */
[----:B------:R-:W-:Y:S01]  /*94d0*/  ISETP.NE.OR P0, PT, R5, RZ, !P0 ;  /* 0x000000ff0500720c */ /* 0x000fe20004705670 */
[----:B------:R-:W-:-:S02]  /*94e0*/  IMAD.MOV.U32 R5, RZ, RZ, RZ ;  /* 0x000000ffff057224 */ /* 0x000fc400078e00ff */
[----:B-1----:R-:W-:Y:S01]  /*94f0*/  IMAD.SHL.U32 R14, R9, 0x80, RZ ;  /* 0x00000080090e7824 */ /* 0x002fe200078e00ff */
[----:B0-----:R-:W-:Y:S01]  /*9500*/  CS2R R8, SRZ ;  /* 0x0000000000087805 */ /* 0x001fe2000001ff00 */
[----:B--2---:R-:W-:Y:S02]  /*9510*/  IMAD.SHL.U32 R15, R12, 0x80, RZ ;  /* 0x000000800c0f7824 */ /* 0x004fe400078e00ff */
[C---:B------:R-:W-:Y:S02]  /*9520*/  VIADD R34, R14.reuse, 0x8 ;  /* 0x000000080e227836 */ /* 0x040fe40000000000 */
[C---:B------:R-:W-:Y:S02]  /*9530*/  VIADD R35, R14.reuse, 0x10 ;  /* 0x000000100e237836 */ /* 0x040fe40000000000 */
[C---:B------:R-:W-:Y:S02]  /*9540*/  VIADD R36, R14.reuse, 0x18 ;  /* 0x000000180e247836 */ /* 0x040fe40000000000 */
[----:B------:R-:W-:-:S02]  /*9550*/  VIADD R37, R14, 0x20 ;  /* 0x000000200e257836 */ /* 0x000fc40000000000 */
[C---:B------:R-:W-:Y:S02]  /*9560*/  VIADD R38, R14.reuse, 0x28 ;  /* 0x000000280e267836 */ /* 0x040fe40000000000 */
[C---:B------:R-:W-:Y:S02]  /*9570*/  VIADD R39, R14.reuse, 0x30 ;  /* 0x000000300e277836 */ /* 0x040fe40000000000 */
        /* <DEDUP_REMOVED lines=8> */
[----:B------:R-:W-:Y:S02]  /*9600*/  VIADD R48, R14, 0x78 ;  /* 0x000000780e307836 */ /* 0x000fe40000000000 */
        /* <DEDUP_REMOVED lines=14> */
[----:B------:R-:W-:-:S07]  /*96f0*/  VIADD R63, R15, 0x78 ;  /* 0x000000780f3f7836 */ /* 0x000fce0000000000 */
.L_x_276:
[----:B------:R-:W0:Y:S01]  /*9700*/  S2R R11, SR_CgaCtaId ;  /* 0x00000000000b7919 */ /* 0x000e220000008800 */
[----:B------:R-:W-:-:S04]  /*9710*/  MOV R10, 0x400 ;  /* 0x00000400000a7802 */ /* 0x000fc80000000f00 */
[----:B0-----:R-:W-:Y:S02]  /*9720*/  LEA R12, R11, R10, 0x18 ;  /* 0x0000000a0b0c7211 */ /* 0x001fe400078ec0ff */
[----:B------:R-:W-:-:S03]  /*9730*/  SHF.L.U32 R10, R6, 0x1f, RZ ;  /* 0x0000001f060a7819 */ /* 0x000fc600000006ff */
[----:B------:R-:W-:-:S07]  /*9740*/  IMAD R11, R5, 0x8, R12 ;  /* 0x00000008050b7824 */ /* 0x000fce00078e020c */
.L_x_273:
[----:B0-----:R0:W1:Y:S02]  /*9750*/  SYNCS.PHASECHK.TRANS64.TRYWAIT P2, [R11+URZ+0x30018], R10 ;  /* 0x0300180a0b0075a7 */ /* 0x001064000804017f */
[----:B-1----:R-:W-:Y:S05]  /*9760*/  @!P2 NANOSLEEP.SYNCS 0x989680 ;  /* 0x009896800000a95d */ /* 0x002fea0003900000 */
[----:B------:R-:W1:Y:S02]  /*9770*/  @!P2 SYNCS.PHASECHK.TRANS64 P2, [R11+URZ+0x30018], R10 ;  /* 0x0300180a0b00a5a7 */ /* 0x000e64000804007f */
[----:B-1----:R-:W-:Y:S05]  /*9780*/  @!P2 BRA `(.L_x_273) ;  /* 0xfffffffc00f0a947 */ /* 0x002fea000383ffff */
[----:B0-----:R-:W0:Y:S02]  /*9790*/  @!P1 LDC R10, c[0x0][0x500] ;  /* 0x00014000ff0a9b82 */ /* 0x001e240000000800 */
[----:B0-----:R0:W-:Y:S02]  /*97a0*/  @!P1 SYNCS.ARRIVE.TRANS64 RZ, [R11+URZ+0x30000], R10 ;  /* 0x0300000a0bff99a7 */ /* 0x0011e4000800003f */
[----:B0-----:R-:W-:-:S04]  /*97b0*/  PRMT R10, R64, 0x9910, RZ ;  /* 0x00009910400a7816 */ /* 0x001fc800000000ff */
[----:B------:R-:W-:-:S13]  /*97c0*/  ISETP.NE.AND P2, PT, R10, 0x2, PT ;  /* 0x000000020a00780c */ /* 0x000fda0003f45270 */
[----:B------:R-:W-:Y:S05]  /*97d0*/  @P2 BRA `(.L_x_274) ;  /* 0x0000000000042947 */ /* 0x000fea0003800000 */
[----:B------:R-:W-:Y:S01]  /*97e0*/  BPT.TRAP 0x1 ;  /* 0x000000040000795c */ /* 0x000fe20000300000 */
.L_x_274:
[----:B------:R-:W-:Y:S05]  /*97f0*/  @P0 BRA `(.L_x_275) ;  /* 0x0000000000040947 */ /* 0x000fea0003800000 */
[----:B------:R-:W-:Y:S01]  /*9800*/  BPT.TRAP 0x1 ;  /* 0x000000040000795c */ /* 0x000fe20000300000 */
.L_x_275:
[----:B------:R-:W-:Y:S01]  /*9810*/  R2UR UR12, R12 ;  /* 0x000000000c0c72ca */ /* 0x000fe200000e0000 */
[----:B------:R-:W-:Y:S01]  /*9820*/  ULDC UR22, c[0x0][0x380] ;  /* 0x0000e00000167ab9 */ /* 0x000fe20000000800 */
[----:B------:R-:W-:Y:S01]  /*9830*/  R2UR UR9, R11 ;  /* 0x000000000b0972ca */ /* 0x000fe200000e0000 */
[----:B------:R-:W0:Y:S01]  /*9840*/  LDC.64 R12, c[0x0][0x3d8] ;  /* 0x0000f600ff0c7b82 */ /* 0x000e220000000a00 */
[----:B------:R-:W-:Y:S01]  /*9850*/  R2UR UR8, R5 ;  /* 0x00000000050872ca */ /* 0x000fe200000e0000 */
[----:B------:R-:W-:Y:S01]  /*9860*/  UISETP.NE.AND UP0, UPT, UR22, 0x1, UPT ;  /* 0x000000011600788c */ /* 0x000fe2000bf05270 */
[----:B------:R-:W-:Y:S01]  /*9870*/  R2UR UR13, R14 ;  /* 0x000000000e0d72ca */ /* 0x000fe200000e0000 */
[----:B------:R-:W-:Y:S01]  /*9880*/  ULDC UR23, c[0x0][0x38c] ;  /* 0x0000e30000177ab9 */ /* 0x000fe20000000800 */
[----:B------:R-:W-:Y:S01]  /*9890*/  R2UR UR33, R34 ;  /* 0x00000000222172ca */ /* 0x000fe200000e0000 */
[----:B------:R-:W-:Y:S01]  /*98a0*/  UISETP.NE.AND UP1, UPT, UR23, 0x1, UPT ;  /* 0x000000011700788c */ /* 0x000fe2000bf25270 */
[----:B------:R-:W-:Y:S01]  /*98b0*/  R2UR UR48, R14 ;  /* 0x000000000e3072ca */ /* 0x000fe200000e0000 */
[----:B------:R-:W0:Y:S01]  /*98c0*/  LDC.64 R10, c[0x0][0x3b8] ;  /* 0x0000ee00ff0a7b82 */ /* 0x000e220000000a00 */
[----:B------:R-:W-:Y:S01]  /*98d0*/  R2UR UR10, R9 ;  /* 0x00000000090a72ca */ /* 0x000fe200000e0000 */
[----:B------:R-:W-:Y:S01]  /*98e0*/  ULDC.64 UR24, c[0x0][0x198] ;  /* 0x0000660000187ab9 */ /* 0x000fe20000000a00 */
[----:B------:R-:W-:Y:S01]  /*98f0*/  R2UR UR61, R35 ;  /* 0x00000000233d72ca */ /* 0x000fe200000e0000 */
[----:B------:R-:W-:Y:S01]  /*9900*/  UIADD3 UR14, UP2, UR24, 0xf0, URZ ;  /* 0x000000f0180e7890 */ /* 0x000fe2000ff5e03f */
[----:B------:R-:W-:Y:S01]  /*9910*/  R2UR UR18, R36 ;  /* 0x00000000241272ca */ /* 0x000fe200000e0000 */
[----:B------:R-:W-:Y:S01]  /*9920*/  ULEA UR8, UR8, UR12, 0xf ;  /* 0x0000000c08087291 */ /* 0x000fe2000f8e783f */
[----:B------:R-:W-:Y:S01]  /*9930*/  R2UR UR17, R37 ;  /* 0x00000000251172ca */ /* 0x000fe200000e0000 */
[----:B------:R-:W-:Y:S01]  /*9940*/  UMOV UR11, UR13 ;  /* 0x0000000d000b7c82 */ /* 0x000fe20008000000 */
[----:B------:R-:W-:Y:S01]  /*9950*/  @UP0 ULDC UR12, c[0x0][0x384] ;  /* 0x0000e100000c0ab9 */ /* 0x000fe20000000800 */
[----:B------:R-:W-:Y:S01]  /*9960*/  @UP0 ULDC UR20, c[0x0][0x388] ;  /* 0x0000e20000140ab9 */ /* 0x000fe20000000800 */
[----:B------:R-:W-:Y:S01]  /*9970*/  UIMAD.WIDE.U32 UR12, UR13, UR12, URZ ;  /* 0x0000000c0d0c72a5 */ /* 0x000fe2000f8e003f */
[----:B------:R-:W-:Y:S01]  /*9980*/  R2UR UR60, R38 ;  /* 0x00000000263c72ca */ /* 0x000fe200000e0000 */
[----:B------:R-:W-:Y:S01]  /*9990*/  @UP1 ULDC.64 UR40, c[0x0][0x390] ;  /* 0x0000e40000281ab9 */ /* 0x000fe20000000a00 */
[----:B------:R-:W-:Y:S01]  /*99a0*/  @UP0 ULDC UR32, c[0x0][0x384] ;  /* 0x0000e10000200ab9 */ /* 0x000fe20000000800 */
[----:B------:R-:W-:Y:S01]  /*99b0*/  @UP0 USHF.R.U32.HI UR11, URZ, UR20, UR13 ;  /* 0x000000143f0b0299 */ /* 0x000fe2000801160d */
[----:B------:R-:W-:Y:S01]  /*99c0*/  R2UR UR59, R39 ;  /* 0x00000000273b72ca */ /* 0x000fe200000e0000 */
[----:B------:R-:W-:Y:S01]  /*99d0*/  UMOV UR16, UR33 ;  /* 0x0000002100107c82 */ /* 0x000fe20008000000 */
[----:B------:R-:W-:Y:S01]  /*99e0*/  UIMAD.WIDE.U32 UR32, UR33, UR32, URZ ;  /* 0x00000020212072a5 */ /* 0x000fe2000f8e003f */
[----:B------:R-:W-:Y:S01]  /*99f0*/  VIADD R4, R4, 0xffffffff ;  /* 0xffffffff04047836 */ /* 0x000fe20000000000 */
[----:B------:R-:W-:Y:S01]  /*9a00*/  UIMAD.WIDE.U32 UR46, UR11, UR40, URZ ;  /* 0x000000280b2e72a5 */ /* 0x000fe2000f8e003f */
[----:B------:R-:W-:Y:S01]  /*9a10*/  VIADD R5, R5, 0x1 ;  /* 0x0000000105057836 */ /* 0x000fe20000000000 */
[----:B------:R-:W-:Y:S01]  /*9a20*/  UMOV UR13, UR11 ;  /* 0x0000000b000d7c82 */ /* 0x000fe20008000000 */
[----:B------:R-:W-:Y:S01]  /*9a30*/  UIADD3 UR12, -UR11, URZ, URZ ;  /* 0x0000003f0b0c7290 */ /* 0x000fe2000fffe13f */
[----:B0-----:R-:W-:Y:S01]  /*9a40*/  IMAD R10, R7, R10, R12 ;  /* 0x0000000a070a7224 */ /* 0x001fe200078e020c */
[----:B------:R-:W-:Y:S01]  /*9a50*/  @UP1 USHF.R.U32.HI UR13, URZ, UR41, UR47 ;  /* 0x000000293f0d1299 */ /* 0x000fe2000801162f */
[----:B------:R-:W-:Y:S01]  /*9a60*/  IMAD R11, R8, R11, R13 ;  /* 0x0000000b080b7224 */ /* 0x000fe200078e020d */
[----:B------:R-:W-:Y:S01]  /*9a70*/  UIMAD UR12, UR22, UR12, UR48 ;  /* 0x0000000c160c72a4 */ /* 0x000fe2000f8e0230 */
[----:B------:R-:W-:Y:S01]  /*9a80*/  R2UR UR46, R36 ;  /* 0x00000000242e72ca */ /* 0x000fe200000e0000 */
[----:B------:R-:W-:Y:S01]  /*9a90*/  UIADD3 UR41, -UR13, URZ, URZ ;  /* 0x0000003f0d297290 */ /* 0x000fe2000fffe13f */
[----:B------:R-:W-:Y:S01]  /*9aa0*/  ISETP.GT.AND P5, PT, R4, 0x1, PT ;  /* 0x000000010400780c */ /* 0x000fe20003fa4270 */
[----:B------:R-:W-:Y:S01]  /*9ab0*/  ULDC.64 UR6, c[0x0][0x3b0] ;  /* 0x0000ec0000067ab9 */ /* 0x000fe20000000a00 */
[----:B------:R-:W-:Y:S01]  /*9ac0*/  PRMT R10, R10, 0x40, R11 ;  /* 0x000000400a0a7816 */ /* 0x000fe2000000000b */
[----:B------:R-:W-:Y:S01]  /*9ad0*/  UIMAD UR41, UR23, UR41, UR11 ;  /* 0x00000029172972a4 */ /* 0x000fe2000f8e020b */
[C---:B------:R-:W-:Y:S01]  /*9ae0*/  ISETP.NE.AND P4, PT, R5.reuse, 0x3, PT ;  /* 0x000000030500780c */ /* 0x040fe20003f85270 */
[----:B------:R-:W-:Y:S01]  /*9af0*/  ULDC.64 UR4, c[0x0][0x3d0] ;  /* 0x0000f40000047ab9 */ /* 0x000fe20000000a00 */
[----:B------:R-:W-:Y:S01]  /*9b00*/  R2UR UR40, R10 ;  /* 0x000000000a2872ca */ /* 0x000fe200000e0000 */
[----:B------:R-:W-:Y:S01]  /*9b10*/  @UP0 ULDC UR30, c[0x0][0x388] ;  /* 0x0000e200001e0ab9 */ /* 0x000fe20000000800 */
[----:B------:R-:W-:Y:S01]  /*9b20*/  UIMAD UR11, UR12, UR6, UR4 ;  /* 0x000000060c0b72a4 */ /* 0x000fe2000f8e0204 */
[----:B------:R-:W-:Y:S01]  /*9b30*/  SEL R5, R5, RZ, P4 ;  /* 0x000000ff05057207 */ /* 0x000fe20002000000 */
[----:B------:R-:W-:-:S02]  /*9b40*/  @UP0 USHF.R.U32.HI UR16, URZ, UR30, UR33 ;  /* 0x0000001e3f100299 */ /* 0x000fc40008011621 */
[----:B------:R-:W-:Y:S02]  /*9b50*/  UIADD3 UR9, UR9, 0x30000, URZ ;  /* 0x0003000009097890 */ /* 0x000fe4000fffe03f */
[----:B------:R-:W-:Y:S02]  /*9b60*/  USHF.L.U32 UR10, UR10, 0x6, URZ ;  /* 0x000000060a0a7899 */ /* 0x000fe4000800063f */
[----:B------:R-:W-:Y:S02]  /*9b70*/  UIADD3.X UR15, URZ, UR25, URZ, UP2, !UPT ;  /* 0x000000193f0f7290 */ /* 0x000fe400097fe43f */
[----:B------:R-:W-:Y:S02]  /*9b80*/  UIMAD UR12, UR41, UR7, UR5 ;  /* 0x00000007290c72a4 */ /* 0x000fe4000f8e0205 */
[----:B------:R-:W-:Y:S01]  /*9b90*/  UPRMT UR30, UR40, 0x5410, URZ ;  /* 0x00005410281e7896 */ /* 0x000fe2000800003f */
[----:B------:R-:W-:Y:S01]  /*9ba0*/  @UP1 ULDC.64 UR24, c[0x0][0x390] ;  /* 0x0000e40000181ab9 */ /* 0x000fe20000000a00 */
[----:B------:R-:W-:Y:S01]  /*9bb0*/  @UP0 ULDC UR54, c[0x0][0x384] ;  /* 0x0000e10000360ab9 */ /* 0x000fe20000000800 */
[----:B------:R-:W-:Y:S01]  /*9bc0*/  UIMAD.WIDE.U32 UR32, UR16, UR24, URZ ;  /* 0x00000018102072a5 */ /* 0x000fe2000f8e003f */
[----:B------:R-:W-:Y:S01]  /*9bd0*/  UMOV UR31, UR61 ;  /* 0x0000003d001f7c82 */ /* 0x000fe20008000000 */
[----:B------:R-:W-:Y:S01]  /*9be0*/  @UP0 ULDC UR43, c[0x0][0x384] ;  /* 0x0000e100002b0ab9 */ /* 0x000fe20000000800 */
[----:B------:R-:W-:-:S03]  /*9bf0*/  @UP0 ULDC UR35, c[0x0][0x384] ;  /* 0x0000e10000230ab9 */ /* 0x000fc60000000800 */
[----:B------:R0:W-:Y:S01]  /*9c00*/  UTMALDG.4D.IM2COL [UR8], [UR14], UR30 ;  /* 0x000000080e0073b4 */ /* 0x0001e2000805801e */
[----:B------:R-:W-:Y:S01]  /*9c10*/  UMOV UR27, UR18 ;  /* 0x00000012001b7c82 */ /* 0x000fe20008000000 */
[----:B------:R-:W-:Y:S01]  /*9c20*/  @UP0 ULDC UR51, c[0x0][0x388] ;  /* 0x0000e20000330ab9 */ /* 0x000fe20000000800 */
[----:B------:R-:W-:Y:S01]  /*9c30*/  @UP0 ULDC UR26, c[0x0][0x384] ;  /* 0x0000e100001a0ab9 */ /* 0x000fe20000000800 */
[----:B------:R-:W-:Y:S01]  /*9c40*/  UMOV UR18, UR17 ;  /* 0x0000001100127c82 */ /* 0x000fe20008000000 */
[----:B------:R-:W-:Y:S01]  /*9c50*/  UMOV UR19, UR60 ;  /* 0x0000003c00137c82 */ /* 0x000fe20008000000 */
[----:B------:R-:W-:Y:S01]  /*9c60*/  @UP0 ULDC UR52, c[0x0][0x384] ;  /* 0x0000e10000340ab9 */ /* 0x000fe20000000800 */
[----:B------:R-:W-:Y:S01]  /*9c70*/  UMOV UR17, UR59 ;  /* 0x0000003b00117c82 */ /* 0x000fe20008000000 */
[----:B------:R-:W-:Y:S01]  /*9c80*/  UIADD3 UR56, UR8, 0x800, URZ ;  /* 0x0000080008387890 */ /* 0x000fe2000fffe03f */
[----:B------:R-:W-:Y:S01]  /*9c90*/  @UP0 ULDC UR42, c[0x0][0x388] ;  /* 0x0000e200002a0ab9 */ /* 0x000fe20000000800 */
[----:B------:R-:W-:Y:S01]  /*9ca0*/  UMOV UR57, UR9 ;  /* 0x0000000900397c82 */ /* 0x000fe20008000000 */
[----:B------:R-:W-:Y:S01]  /*9cb0*/  UMOV UR58, UR10 ;  /* 0x0000000a003a7c82 */ /* 0x000fe20008000000 */
[----:B------:R-:W-:Y:S01]  /*9cc0*/  @UP1 ULDC.64 UR44, c[0x0][0x390] ;  /* 0x0000e400002c1ab9 */ /* 0x000fe20000000a00 */
[----:B------:R-:W-:Y:S01]  /*9cd0*/  @UP0 ULDC UR53, c[0x0][0x388] ;  /* 0x0000e20000350ab9 */ /* 0x000fe20000000800 */
[----:B------:R-:W-:Y:S01]  /*9ce0*/  @UP0 ULDC UR34, c[0x0][0x388] ;  /* 0x0000e20000220ab9 */ /* 0x000fe20000000800 */
[----:B------:R-:W-:Y:S01]  /*9cf0*/  @UP0 ULDC UR55, c[0x0][0x388] ;  /* 0x0000e20000370ab9 */ /* 0x000fe20000000800 */
[----:B------:R-:W-:Y:S01]  /*9d00*/  @UP1 ULDC.64 UR20, c[0x0][0x390] ;  /* 0x0000e40000141ab9 */ /* 0x000fe20000000a00 */
[----:B------:R-:W-:Y:S01]  /*9d10*/  @UP1 ULDC.64 UR36, c[0x0][0x390] ;  /* 0x0000e40000241ab9 */ /* 0x000fe20000000a00 */
[----:B------:R-:W-:Y:S01]  /*9d20*/  UIADD3 UR48, UR8, 0x1000, URZ ;  /* 0x0000100008307890 */ /* 0x000fe2000fffe03f */
[----:B------:R-:W-:Y:S01]  /*9d30*/  @UP1 ULDC.64 UR28, c[0x0][0x390] ;  /* 0x0000e400001c1ab9 */ /* 0x000fe20000000a00 */
[----:B------:R-:W-:Y:S01]  /*9d40*/  UMOV UR49, UR9 ;  /* 0x0000000900317c82 */ /* 0x000fe20008000000 */
[----:B------:R-:W-:Y:S01]  /*9d50*/  UMOV UR50, UR10 ;  /* 0x0000000a00327c82 */ /* 0x000fe20008000000 */
[----:B0-----:R-:W-:Y:S01]  /*9d60*/  UIMAD.WIDE.U32 UR12, UR61, UR54, URZ ;  /* 0x000000363d0c72a5 */ /* 0x001fe2000f8e003f */
[----:B------:R-:W-:-:S02]  /*9d70*/  @UP1 ULDC.64 UR38, c[0x0][0x390] ;  /* 0x0000e40000261ab9 */ /* 0x000fc40000000a00 */
[----:B------:R-:W-:Y:S01]  /*9d80*/  UMOV UR61, UR16 ;  /* 0x00000010003d7c82 */ /* 0x000fe20008000000 */
[----:B------:R-:W-:Y:S02]  /*9d90*/  @UP1 USHF.R.U32.HI UR61, URZ, UR25, UR33 ;  /* 0x000000193f3d1299 */ /* 0x000fe40008011621 */
[----:B------:R-:W-:Y:S01]  /*9da0*/  UIMAD.WIDE.U32 UR24, UR46, UR43, URZ ;  /* 0x0000002b2e1872a5 */ /* 0x000fe2000f8e003f */
[----:B------:R-:W-:Y:S01]  /*9db0*/  R2UR UR46, R37 ;  /* 0x00000000252e72ca */ /* 0x000fe200000e0000 */
[----:B------:R-:W-:Y:S01]  /*9dc0*/  @UP0 UMOV UR32, UR13 ;  /* 0x0000000d00200c82 */ /* 0x000fe20008000000 */
[----:B------:R-:W-:Y:S01]  /*9dd0*/  R2UR UR43, R34 ;  /* 0x00000000222b72ca */ /* 0x000fe200000e0000 */
[----:B------:R-:W-:Y:S02]  /*9de0*/  @UP0 USHF.R.U32.HI UR31, URZ, UR42, UR32 ;  /* 0x0000002a3f1f0299 */ /* 0x000fe40008011620 */
[----:B------:R-:W-:Y:S02]  /*9df0*/  @UP0 USHF.R.U32.HI UR27, URZ, UR34, UR25 ;  /* 0x000000223f1b0299 */ /* 0x000fe40008011619 */
[----:B------:R-:W-:-:S02]  /*9e00*/  UIADD3 UR40, UR8, 0x1800, URZ ;  /* 0x0000180008287890 */ /* 0x000fc4000fffe03f */
[----:B------:R-:W-:Y:S02]  /*9e10*/  UIADD3 UR32, UR8, 0x2000, URZ ;  /* 0x0000200008207890 */ /* 0x000fe4000fffe03f */
[----:B------:R-:W-:Y:S02]  /*9e20*/  UIADD3 UR24, UR8, 0x2800, URZ ;  /* 0x0000280008187890 */ /* 0x000fe4000fffe03f */
[----:B------:R-:W-:Y:S02]  /*9e30*/  UIMAD.WIDE.U32 UR12, UR46, UR35, URZ ;  /* 0x000000232e0c72a5 */ /* 0x000fe4000f8e003f */
[----:B------:R-:W-:Y:S02]  /*9e40*/  UIMAD.WIDE.U32 UR46, UR31, UR44, URZ ;  /* 0x0000002c1f2e72a5 */ /* 0x000fe4000f8e003f */
[----:B------:R-:W-:Y:S01]  /*9e50*/  UIADD3 UR35, -UR27, URZ, URZ ;  /* 0x0000003f1b237290 */ /* 0x000fe2000fffe13f */
[----:B------:R-:W-:Y:S02]  /*9e60*/  UMOV UR41, UR9 ;  /* 0x0000000900297c82 */ /* 0x000fe40008000000 */
[----:B------:R-:W-:Y:S01]  /*9e70*/  @UP0 UMOV UR11, UR13 ;  /* 0x0000000d000b0c82 */ /* 0x000fe20008000000 */
[----:B------:R-:W-:-:S02]  /*9e80*/  UIMAD.WIDE.U32 UR12, UR60, UR26, URZ ;  /* 0x0000001a3c0c72a5 */ /* 0x000fc4000f8e003f */
[----:B------:R-:W-:Y:S01]  /*9e90*/  @UP0 USHF.R.U32.HI UR18, URZ, UR51, UR11 ;  /* 0x000000333f120299 */ /* 0x000fe2000801160b */
[----:B------:R-:W-:Y:S01]  /*9ea0*/  R2UR UR51, R36 ;  /* 0x00000000243372ca */ /* 0x000fe200000e0000 */
[----:B------:R-:W-:Y:S02]  /*9eb0*/  UIADD3 UR60, -UR61, URZ, URZ ;  /* 0x0000003f3d3c7290 */ /* 0x000fe4000fffe13f */
[----:B------:R-:W-:Y:S02]  /*9ec0*/  UIADD3 UR11, -UR16, URZ, URZ ;  /* 0x0000003f100b7290 */ /* 0x000fe4000fffe13f */
[----:B------:R-:W-:Y:S02]  /*9ed0*/  UIMAD UR60, UR23, UR60, UR16 ;  /* 0x0000003c173c72a4 */ /* 0x000fe4000f8e0210 */
[----:B------:R-:W-:Y:S01]  /*9ee0*/  UIMAD UR11, UR22, UR11, UR43 ;  /* 0x0000000b160b72a4 */ /* 0x000fe2000f8e022b */
[----:B------:R-:W-:Y:S01]  /*9ef0*/  R2UR UR43, R37 ;  /* 0x00000000252b72ca */ /* 0x000fe200000e0000 */
[----:B------:R-:W-:Y:S01]  /*9f00*/  @UP0 UMOV UR16, UR13 ;  /* 0x0000000d00100c82 */ /* 0x000fe20008000000 */
[----:B------:R-:W-:-:S02]  /*9f10*/  UIMAD.WIDE.U32 UR12, UR59, UR52, URZ ;  /* 0x000000343b0c72a5 */ /* 0x000fc4000f8e003f */
[----:B------:R-:W-:Y:S02]  /*9f20*/  UIMAD UR59, UR11, UR6, UR4 ;  /* 0x000000060b3b72a4 */ /* 0x000fe4000f8e0204 */
[----:B------:R-:W-:Y:S02]  /*9f30*/  UIMAD UR60, UR60, UR7, UR5 ;  /* 0x000000073c3c72a4 */ /* 0x000fe4000f8e0205 */
[----:B------:R-:W-:Y:S02]  /*9f40*/  @UP0 USHF.R.U32.HI UR19, URZ, UR53, UR16 ;  /* 0x000000353f130299 */ /* 0x000fe40008011610 */
[----:B------:R-:W-:Y:S02]  /*9f50*/  UIADD3 UR11, -UR31, URZ, URZ ;  /* 0x0000003f1f0b7290 */ /* 0x000fe4000fffe13f */
[----:B------:R-:W-:Y:S01]  /*9f60*/  UMOV UR53, UR31 ;  /* 0x0000001f00357c82 */ /* 0x000fe20008000000 */
[----:B------:R-:W-:Y:S02]  /*9f70*/  @UP1 USHF.R.U32.HI UR53, URZ, UR45, UR47 ;  /* 0x0000002d3f351299 */ /* 0x000fe4000801162f */
[----:B------:R0:W-:Y:S01]  /*9f80*/  UTMALDG.4D.IM2COL [UR56], [UR14], UR30 ;  /* 0x000000380e0073b4 */ /* 0x0001e2000805801e */
[----:B------:R-:W-:-:S02]  /*9f90*/  UIMAD UR35, UR22, UR35, UR51 ;  /* 0x00000023162372a4 */ /* 0x000fc4000f8e0233 */
[----:B------:R-:W-:Y:S02]  /*9fa0*/  UIADD3 UR52, -UR53, URZ, URZ ;  /* 0x0000003f35347290 */ /* 0x000fe4000fffe13f */
[----:B------:R-:W-:Y:S02]  /*9fb0*/  @UP0 USHF.R.U32.HI UR17, URZ, UR55, UR13 ;  /* 0x000000373f110299 */ /* 0x000fe4000801160d */
[----:B------:R-:W-:Y:S02]  /*9fc0*/  UIMAD UR52, UR23, UR52, UR31 ;  /* 0x00000034173472a4 */ /* 0x000fe4000f8e021f */
[----:B------:R-:W-:Y:S02]  /*9fd0*/  UIMAD.WIDE.U32 UR46, UR19, UR20, URZ ;  /* 0x00000014132e72a5 */ /* 0x000fe4000f8e003f */
[----:B------:R-:W-:Y:S02]  /*9fe0*/  UIMAD UR52, UR52, UR7, UR5 ;  /* 0x00000007343472a4 */ /* 0x000fe4000f8e0205 */
[----:B------:R-:W-:-:S02]  /*9ff0*/  UIMAD.WIDE.U32 UR12, UR27, UR36, URZ ;  /* 0x000000241b0c72a5 */ /* 0x000fc4000f8e003f */
[----:B------:R-:W-:Y:S02]  /*a000*/  UIMAD.WIDE.U32 UR54, UR18, UR28, URZ ;  /* 0x0000001c123672a5 */ /* 0x000fe4000f8e003f */
[----:B------:R-:W-:Y:S01]  /*a010*/  UIADD3 UR28, -UR18, URZ, URZ ;  /* 0x0000003f121c7290 */ /* 0x000fe2000fffe13f */
[----:B------:R-:W-:Y:S01]  /*a020*/  UMOV UR45, UR27 ;  /* 0x0000001b002d7c82 */ /* 0x000fe20008000000 */
[----:B------:R-:W-:Y:S01]  /*a030*/  @UP1 USHF.R.U32.HI UR45, URZ, UR37, UR13 ;  /* 0x000000253f2d1299 */ /* 0x000fe2000801160d */
[----:B------:R-:W-:Y:S02]  /*a040*/  @UP1 UMOV UR46, UR47 ;  /* 0x0000002f002e1c82 */ /* 0x000fe40008000000 */
[----:B------:R-:W-:Y:S01]  /*a050*/  UMOV UR37, UR18 ;  /* 0x0000001200257c82 */ /* 0x000fe20008000000 */
[----:B0-----:R-:W-:Y:S01]  /*a060*/  R2UR UR56, R35 ;  /* 0x00000000233872ca */ /* 0x001fe200000e0000 */
[----:B------:R-:W-:Y:S01]  /*a070*/  @UP1 USHF.R.U32.HI UR37, URZ, UR29, UR55 ;  /* 0x0000001d3f251299 */ /* 0x000fe20008011637 */
[----:B------:R-:W-:Y:S01]  /*a080*/  R2UR UR61, R38 ;  /* 0x00000000263d72ca */ /* 0x000fe200000e0000 */
[----:B------:R-:W-:Y:S01]  /*a090*/  UIMAD UR28, UR22, UR28, UR43 ;  /* 0x0000001c161c72a4 */ /* 0x000fe2000f8e022b */
[C---:B------:R-:W-:Y:S01]  /*a0a0*/  R2UR UR47, R41.reuse ;  /* 0x00000000292f72ca */ /* 0x040fe200000e0000 */
[----:B------:R-:W-:Y:S01]  /*a0b0*/  UMOV UR29, UR19 ;  /* 0x00000013001d7c82 */ /* 0x000fe20008000000 */
[----:B------:R-:W-:Y:S01]  /*a0c0*/  UIADD3 UR20, -UR19, URZ, URZ ;  /* 0x0000003f13147290 */ /* 0x000fe2000fffe13f */
[----:B------:R-:W-:Y:S01]  /*a0d0*/  R2UR UR58, R41 ;  /* 0x00000000293a72ca */ /* 0x000fe200000e0000 */
[----:B------:R-:W-:Y:S01]  /*a0e0*/  @UP1 USHF.R.U32.HI UR29, URZ, UR21, UR46 ;  /* 0x000000153f1d1299 */ /* 0x000fe2000801162e */
[----:B------:R-:W-:Y:S01]  /*a0f0*/  R2UR UR46, R42 ;  /* 0x000000002a2e72ca */ /* 0x000fe200000e0000 */
[----:B------:R-:W-:Y:S01]  /*a100*/  UIMAD.WIDE.U32 UR12, UR17, UR38, URZ ;  /* 0x00000026110c72a5 */ /* 0x000fe2000f8e003f */
[----:B------:R-:W-:Y:S01]  /*a110*/  R2UR UR38, R43 ;  /* 0x000000002b2672ca */ /* 0x000fe200000e0000 */
[----:B------:R-:W-:Y:S01]  /*a120*/  UIMAD UR43, UR35, UR6, UR4 ;  /* 0x00000006232b72a4 */ /* 0x000fe2000f8e0204 */
[----:B------:R-:W-:Y:S01]  /*a130*/  R2UR UR55, R44 ;  /* 0x000000002c3772ca */ /* 0x000fe200000e0000 */
[----:B------:R-:W-:Y:S01]  /*a140*/  UIMAD UR11, UR22, UR11, UR56 ;  /* 0x0000000b160b72a4 */ /* 0x000fe2000f8e0238 */
[----:B------:R-:W-:Y:S01]  /*a150*/  R2UR UR54, R45 ;  /* 0x000000002d3672ca */ /* 0x000fe200000e0000 */
[----:B------:R-:W-:Y:S01]  /*a160*/  UIADD3 UR44, -UR45, URZ, URZ ;  /* 0x0000003f2d2c7290 */ /* 0x000fe2000fffe13f */
[----:B------:R-:W-:Y:S01]  /*a170*/  R2UR UR57, R46 ;  /* 0x000000002e3972ca */ /* 0x000fe200000e0000 */
[----:B------:R-:W-:Y:S01]  /*a180*/  UIMAD UR51, UR11, UR6, UR4 ;  /* 0x000000060b3372a4 */ /* 0x000fe2000f8e0204 */
[----:B------:R-:W-:Y:S01]  /*a190*/  R2UR UR60, R47 ;  /* 0x000000002f3c72ca */ /* 0x000fe200000e0000 */
[----:B------:R-:W-:Y:S01]  /*a1a0*/  UIMAD UR35, UR28, UR6, UR4 ;  /* 0x000000061c2372a4 */ /* 0x000fe2000f8e0204 */
[----:B------:R-:W-:Y:S01]  /*a1b0*/  R2UR UR11, R40 ;  /* 0x00000000280b72ca */ /* 0x000fe200000e0000 */
[----:B------:R-:W-:Y:S01]  /*a1c0*/  UIMAD UR20, UR22, UR20, UR61 ;  /* 0x00000014161472a4 */ /* 0x000fe2000f8e023d */
[----:B------:R-:W-:Y:S01]  /*a1d0*/  R2UR UR59, R48 ;  /* 0x00000000303b72ca */ /* 0x000fe200000e0000 */
[----:B------:R-:W-:Y:S01]  /*a1e0*/  UMOV UR21, UR17 ;  /* 0x0000001100157c82 */ /* 0x000fe20008000000 */
[----:B------:R-:W-:Y:S01]  /*a1f0*/  UIADD3 UR28, -UR29, URZ, URZ ;  /* 0x0000003f1d1c7290 */ /* 0x000fe2000fffe13f */
[----:B------:R-:W-:Y:S01]  /*a200*/  MOV R10, UR47 ;  /* 0x0000002f000a7c02 */ /* 0x000fe20008000f00 */
[----:B------:R0:W-:Y:S01]  /*a210*/  UTMALDG.4D.IM2COL [UR48], [UR14], UR30 ;  /* 0x000000300e0073b4 */ /* 0x0001e2000805801e */
[----:B------:R-:W-:Y:S01]  /*a220*/  @UP1 USHF.R.U32.HI UR21, URZ, UR39, UR13 ;  /* 0x000000273f151299 */ /* 0x000fe2000801160d */
[----:B------:R-:W-:Y:S01]  /*a230*/  MOV R11, UR46 ;  /* 0x0000002e000b7c02 */ /* 0x000fe20008000f00 */
[----:B------:R-:W-:-:S02]  /*a240*/  UIMAD UR44, UR23, UR44, UR27 ;  /* 0x0000002c172c72a4 */ /* 0x000fc4000f8e021b */
[----:B------:R-:W-:Y:S02]  /*a250*/  UIADD3 UR36, -UR37, URZ, URZ ;  /* 0x0000003f25247290 */ /* 0x000fe4000fffe13f */
[----:B------:R-:W-:Y:S02]  /*a260*/  UIMAD UR27, UR20, UR6, UR4 ;  /* 0x00000006141b72a4 */ /* 0x000fe4000f8e0204 */
[----:B------:R-:W-:Y:S02]  /*a270*/  UIMAD UR28, UR23, UR28, UR19 ;  /* 0x0000001c171c72a4 */ /* 0x000fe4000f8e0213 */
[----:B------:R-:W-:Y:S02]  /*a280*/  UIADD3 UR19, -UR17, URZ, URZ ;  /* 0x0000003f11137290 */ /* 0x000fe4000fffe13f */
[----:B------:R-:W-:Y:S02]  /*a290*/  UIADD3 UR20, -UR21, URZ, URZ ;  /* 0x0000003f15147290 */ /* 0x000fe4000fffe13f */
[----:B------:R-:W-:-:S02]  /*a2a0*/  UIMAD UR36, UR23, UR36, UR18 ;  /* 0x00000024172472a4 */ /* 0x000fc4000f8e0212 */
[----:B------:R-:W-:Y:S02]  /*a2b0*/  UIMAD UR20, UR23, UR20, UR17 ;  /* 0x00000014171472a4 */ /* 0x000fe4000f8e0211 */
[----:B------:R-:W-:Y:S02]  /*a2c0*/  UIMAD UR44, UR44, UR7, UR5 ;  /* 0x000000072c2c72a4 */ /* 0x000fe4000f8e0205 */
[----:B------:R-:W-:Y:S02]  /*a2d0*/  UIMAD UR36, UR36, UR7, UR5 ;  /* 0x00000007242472a4 */ /* 0x000fe4000f8e0205 */
[----:B------:R-:W-:Y:S01]  /*a2e0*/  UIMAD UR28, UR28, UR7, UR5 ;  /* 0x000000071c1c72a4 */ /* 0x000fe2000f8e0205 */
[----:B0-----:R-:W-:Y:S01]  /*a2f0*/  R2UR UR52, R39 ;  /* 0x00000000273472ca */ /* 0x001fe200000e0000 */
[----:B------:R-:W-:Y:S01]  /*a300*/  UIADD3 UR16, UR8, 0x3000, URZ ;  /* 0x0000300008107890 */ /* 0x000fe2000fffe03f */
[----:B------:R-:W-:Y:S01]  /*a310*/  R2UR UR51, R40 ;  /* 0x00000000283372ca */ /* 0x000fe200000e0000 */
[----:B------:R-:W-:Y:S01]  /*a320*/  UIMAD UR20, UR20, UR7, UR5 ;  /* 0x00000007141472a4 */ /* 0x000fe2000f8e0205 */
[C---:B------:R-:W-:Y:S01]  /*a330*/  R2UR UR53, R14.reuse ;  /* 0x000000000e3572ca */ /* 0x040fe200000e0000 */
[----:B------:R-:W-:Y:S01]  /*a340*/  UMOV UR42, UR10 ;  /* 0x0000000a002a7c82 */ /* 0x000fe20008000000 */
[----:B------:R-:W-:Y:S01]  /*a350*/  UMOV UR33, UR9 ;  /* 0x0000000900217c82 */ /* 0x000fe20008000000 */
[----:B------:R-:W-:Y:S01]  /*a360*/  UMOV UR34, UR10 ;  /* 0x0000000a00227c82 */ /* 0x000fe20008000000 */
[----:B------:R-:W-:Y:S01]  /*a370*/  UMOV UR25, UR9 ;  /* 0x0000000900197c82 */ /* 0x000fe20008000000 */
[----:B------:R-:W-:Y:S01]  /*a380*/  UMOV UR26, UR10 ;  /* 0x0000000a001a7c82 */ /* 0x000fe20008000000 */
[----:B------:R0:W-:Y:S01]  /*a390*/  UTMALDG.4D.IM2COL [UR40], [UR14], UR30 ;  /* 0x000000280e0073b4 */ /* 0x0001e2000805801e */
[----:B------:R-:W-:Y:S01]  /*a3a0*/  UMOV UR17, UR9 ;  /* 0x0000000900117c82 */ /* 0x000fe20008000000 */
[----:B------:R-:W-:Y:S01]  /*a3b0*/  UMOV UR18, UR10 ;  /* 0x0000000a00127c82 */ /* 0x000fe20008000000 */
[----:B------:R-:W-:Y:S01]  /*a3c0*/  UIMAD UR19, UR22, UR19, UR52 ;  /* 0x00000013161372a4 */ /* 0x000fe2000f8e0234 */
[----:B------:R-:W-:Y:S01]  /*a3d0*/  R2UR UR49, R14 ;  /* 0x000000000e3172ca */ /* 0x000fe200000e0000 */
[----:B------:R-:W-:Y:S01]  /*a3e0*/  @UP0 ULDC UR12, c[0x0][0x384] ;  /* 0x0000e100000c0ab9 */ /* 0x000fe20000000800 */
[----:B------:R-:W-:Y:S01]  /*a3f0*/  UMOV UR39, UR38 ;  /* 0x0000002600277c82 */ /* 0x000fe20008000000 */
[----:B------:R-:W-:Y:S01]  /*a400*/  UIMAD UR19, UR19, UR6, UR4 ;  /* 0x00000006131372a4 */ /* 0x000fe2000f8e0204 */
[----:B------:R1:W-:Y:S01]  /*a410*/  UTMALDG.4D.IM2COL [UR32], [UR14], UR30 ;  /* 0x000000200e0073b4 */ /* 0x0003e2000805801e */
[----:B------:R-:W-:Y:S01]  /*a420*/  UMOV UR31, UR55 ;  /* 0x00000037001f7c82 */ /* 0x000fe20008000000 */
[----:B------:R-:W-:Y:S01]  /*a430*/  UMOV UR13, UR54 ;  /* 0x00000036000d7c82 */ /* 0x000fe20008000000 */
[----:B------:R-:W-:-:S02]  /*a440*/  R2UR UR50, R35 ;  /* 0x00000000233272ca */ /* 0x000fc400000e0000 */
[----:B------:R-:W-:Y:S01]  /*a450*/  R2UR UR48, R36 ;  /* 0x00000000243072ca */ /* 0x000fe200000e0000 */
[----:B------:R2:W-:Y:S02]  /*a460*/  UTMALDG.4D.IM2COL [UR24], [UR14], UR30 ;  /* 0x000000180e0073b4 */ /* 0x0005e4000805801e */
[----:B------:R3:W-:Y:S01]  /*a470*/  UTMALDG.4D.IM2COL [UR16], [UR14], UR30 ;  /* 0x000000100e0073b4 */ /* 0x0007e2000805801e */
[----:B0-----:R-:W-:Y:S01]  /*a480*/  UMOV UR44, UR46 ;  /* 0x0000002e002c7c82 */ /* 0x001fe20008000000 */
[----:B------:R-:W-:Y:S01]  /*a490*/  @UP1 ULDC.64 UR40, c[0x0][0x390] ;  /* 0x0000e40000281ab9 */ /* 0x000fe20000000a00 */
[----:B-1----:R-:W-:Y:S01]  /*a4a0*/  UIADD3 UR32, UR8, 0x3800, URZ ;  /* 0x0000380008207890 */ /* 0x002fe2000fffe03f */
[----:B--2---:R-:W-:Y:S01]  /*a4b0*/  @UP0 ULDC UR29, c[0x0][0x388] ;  /* 0x0000e200001d0ab9 */ /* 0x004fe20000000800 */
[----:B------:R-:W-:Y:S01]  /*a4c0*/  UMOV UR24, UR11 ;  /* 0x0000000b00187c82 */ /* 0x000fe20008000000 */
[----:B------:R-:W-:Y:S01]  /*a4d0*/  @UP0 ULDC UR27, c[0x0][0x384] ;  /* 0x0000e100001b0ab9 */ /* 0x000fe20000000800 */
[----:B------:R-:W-:Y:S01]  /*a4e0*/  @UP0 ULDC UR25, c[0x0][0x388] ;  /* 0x0000e20000190ab9 */ /* 0x000fe20000000800 */
[----:B------:R-:W-:Y:S01]  /*a4f0*/  UMOV UR28, UR47 ;  /* 0x0000002f001c7c82 */ /* 0x000fe20008000000 */
[----:B---3--:R-:W-:Y:S01]  /*a500*/  UIMAD.WIDE.U32 UR16, UR11, UR12, URZ ;  /* 0x0000000c0b1072a5 */ /* 0x008fe2000f8e003f */
[----:B------:R-:W-:Y:S01]  /*a510*/  @UP1 ULDC.64 UR20, c[0x0][0x390] ;  /* 0x0000e40000141ab9 */ /* 0x000fe20000000a00 */
[----:B------:R-:W-:Y:S01]  /*a520*/  @UP1 ULDC.64 UR18, c[0x0][0x390] ;  /* 0x0000e40000121ab9 */ /* 0x000fe20000000a00 */
[----:B------:R-:W-:-:S04]  /*a530*/  UMOV UR12, UR57 ;  /* 0x00000039000c7c82 */ /* 0x000fc80008000000 */
[----:B------:R-:W-:Y:S02]  /*a540*/  @UP0 UMOV UR26, UR17 ;  /* 0x00000011001a0c82 */ /* 0x000fe40008000000 */
[----:B------:R-:W-:-:S03]  /*a550*/  @UP0 USHF.R.U32.HI UR24, URZ, UR29, UR26 ;  /* 0x0000001d3f180299 */ /* 0x000fc6000801161a */
[----:B------:R-:W-:Y:S01]  /*a560*/  @UP0 ULDC UR26, c[0x0][0x384] ;  /* 0x0000e100001a0ab9 */ /* 0x000fe20000000800 */
[----:B------:R-:W-:Y:S02]  /*a570*/  UIMAD.WIDE.U32 UR16, UR24, UR20, URZ ;  /* 0x00000014181072a5 */ /* 0x000fe4000f8e003f */
[----:B------:R-:W-:Y:S02]  /*a580*/  UIADD3 UR35, -UR24, URZ, URZ ;  /* 0x0000003f18237290 */ /* 0x000fe4000fffe13f */
[----:B------:R-:W-:Y:S01]  /*a590*/  UMOV UR37, UR24 ;  /* 0x0000001800257c82 */ /* 0x000fe20008000000 */
[----:B------:R-:W-:Y:S02]  /*a5a0*/  @UP1 USHF.R.U32.HI UR37, URZ, UR21, UR17 ;  /* 0x000000153f251299 */ /* 0x000fe40008011611 */
[----:B------:R-:W-:Y:S01]  /*a5b0*/  UIMAD.WIDE.U32 UR16, UR47, UR27, URZ ;  /* 0x0000001b2f1072a5 */ /* 0x000fe2000f8e003f */
[----:B------:R-:W-:Y:S01]  /*a5c0*/  R2UR UR47, R10 ;  /* 0x000000000a2f72ca */ /* 0x000fe200000e0000 */
[----:B------:R-:W-:Y:S01]  /*a5d0*/  UIADD3 UR36, -UR37, URZ, URZ ;  /* 0x0000003f25247290 */ /* 0x000fe2000fffe13f */
[----:B------:R-:W-:Y:S01]  /*a5e0*/  MOV R10, UR23 ;  /* 0x00000017000a7c02 */ /* 0x000fe20008000f00 */
[----:B------:R-:W-:-:S02]  /*a5f0*/  UIMAD UR35, UR22, UR35, UR51 ;  /* 0x00000023162372a4 */ /* 0x000fc4000f8e0233 */
[----:B------:R-:W-:Y:S01]  /*a600*/  UIMAD UR36, UR23, UR36, UR24 ;  /* 0x00000024172472a4 */ /* 0x000fe2000f8e0218 */
[----:B------:R-:W-:Y:S01]  /*a610*/  @UP0 UMOV UR21, UR17 ;  /* 0x0000001100150c82 */ /* 0x000fe20008000000 */
[----:B------:R-:W-:Y:S02]  /*a620*/  UIMAD UR35, UR35, UR6, UR4 ;  /* 0x00000006232372a4 */ /* 0x000fe4000f8e0204 */
[----:B------:R-:W-:Y:S02]  /*a630*/  UIMAD UR36, UR36, UR7, UR5 ;  /* 0x00000007242472a4 */ /* 0x000fe4000f8e0205 */
[----:B------:R-:W-:Y:S02]  /*a640*/  @UP0 USHF.R.U32.HI UR28, URZ, UR25, UR21 ;  /* 0x000000193f1c0299 */ /* 0x000fe40008011615 */
[----:B------:R-:W-:Y:S01]  /*a650*/  UIMAD.WIDE.U32 UR16, UR46, UR26, URZ ;  /* 0x0000001a2e1072a5 */ /* 0x000fe2000f8e003f */
[----:B------:R-:W-:Y:S01]  /*a660*/  R2UR UR46, R11 ;  /* 0x000000000b2e72ca */ /* 0x000fe200000e0000 */
[----:B------:R-:W-:Y:S01]  /*a670*/  @UP0 ULDC UR20, c[0x0][0x388] ;  /* 0x0000e20000140ab9 */ /* 0x000fe20000000800 */
[----:B------:R-:W-:-:S02]  /*a680*/  UIMAD.WIDE.U32 UR42, UR28, UR18, URZ ;  /* 0x000000121c2a72a5 */ /* 0x000fc4000f8e003f */
[----:B------:R-:W-:Y:S01]  /*a690*/  @UP0 USHF.R.U32.HI UR44, URZ, UR20, UR17 ;  /* 0x000000143f2c0299 */ /* 0x000fe20008011611 */
[----:B------:R0:W-:Y:S01]  /*a6a0*/  UTMALDG.4D.IM2COL [UR32], [UR14], UR30 ;  /* 0x000000200e0073b4 */ /* 0x0001e2000805801e */
[----:B------:R-:W-:Y:S01]  /*a6b0*/  UMOV UR29, UR28 ;  /* 0x0000001c001d7c82 */ /* 0x000fe20008000000 */
[----:B------:R-:W-:Y:S02]  /*a6c0*/  @UP1 USHF.R.U32.HI UR29, URZ, UR19, UR43 ;  /* 0x000000133f1d1299 */ /* 0x000fe4000801162b */
[----:B------:R-:W-:Y:S01]  /*a6d0*/  UIADD3 UR18, -UR28, URZ, URZ ;  /* 0x0000003f1c127290 */ /* 0x000fe2000fffe13f */
[----:B------:R-:W-:Y:S01]  /*a6e0*/  R2UR UR43, R34 ;  /* 0x00000000222b72ca */ /* 0x000fe200000e0000 */
[----:B------:R-:W-:Y:S01]  /*a6f0*/  UIADD3 UR19, -UR29, URZ, URZ ;  /* 0x0000003f1d137290 */ /* 0x000fe2000fffe13f */
[----:B------:R-:W-:Y:S01]  /*a700*/  UMOV UR21, UR44 ;  /* 0x0000002c00157c82 */ /* 0x000fe20008000000 */
[----:B------:R-:W-:Y:S01]  /*a710*/  UIMAD UR18, UR22, UR18, UR58 ;  /* 0x00000012161272a4 */ /* 0x000fe2000f8e023a */
[----:B------:R-:W-:Y:S01]  /*a720*/  R2UR UR58, R47 ;  /* 0x000000002f3a72ca */ /* 0x000fe200000e0000 */
[----:B------:R-:W-:-:S02]  /*a730*/  UIMAD UR28, UR23, UR19, UR28 ;  /* 0x00000013171c72a4 */ /* 0x000fc4000f8e021c */
[----:B------:R-:W-:Y:S02]  /*a740*/  UIADD3 UR17, -UR44, URZ, URZ ;  /* 0x0000003f2c117290 */ /* 0x000fe4000fffe13f */
[----:B------:R-:W-:Y:S02]  /*a750*/  UIADD3 UR24, UR8, 0x4000, URZ ;  /* 0x0000400008187890 */ /* 0x000fe4000fffe03f */
[----:B------:R-:W-:Y:S02]  /*a760*/  UIMAD UR27, UR18, UR6, UR4 ;  /* 0x00000006121b72a4 */ /* 0x000fe4000f8e0204 */
[----:B------:R-:W-:Y:S02]  /*a770*/  UIMAD UR28, UR28, UR7, UR5 ;  /* 0x000000071c1c72a4 */ /* 0x000fe4000f8e0205 */
[----:B------:R-:W-:Y:S01]  /*a780*/  UIADD3 UR16, UR8, 0x4800, URZ ;  /* 0x0000480008107890 */ /* 0x000fe2000fffe03f */
[----:B------:R-:W-:Y:S01]  /*a790*/  UMOV UR25, UR9 ;  /* 0x0000000900197c82 */ /* 0x000fe20008000000 */
[----:B0-----:R-:W-:Y:S01]  /*a7a0*/  R2UR UR34, R42 ;  /* 0x000000002a2272ca */ /* 0x001fe200000e0000 */
[----:B------:R-:W-:Y:S01]  /*a7b0*/  UIMAD.WIDE.U32 UR32, UR44, UR40, URZ ;  /* 0x000000282c2072a5 */ /* 0x000fe2000f8e003f */
[----:B------:R-:W-:Y:S01]  /*a7c0*/  R2UR UR36, R43 ;  /* 0x000000002b2472ca */ /* 0x000fe200000e0000 */
[----:B------:R-:W-:Y:S01]  /*a7d0*/  UMOV UR26, UR10 ;  /* 0x0000000a001a7c82 */ /* 0x000fe20008000000 */
[----:B------:R-:W-:Y:S01]  /*a7e0*/  UMOV UR18, UR10 ;  /* 0x0000000a00127c82 */ /* 0x000fe20008000000 */
[----:B------:R-:W-:Y:S01]  /*a7f0*/  @UP1 USHF.R.U32.HI UR21, URZ, UR41, UR33 ;  /* 0x000000293f151299 */ /* 0x000fe20008011621 */
[----:B------:R0:W-:Y:S01]  /*a800*/  UTMALDG.4D.IM2COL [UR24], [UR14], UR30 ;  /* 0x000000180e0073b4 */ /* 0x0001e2000805801e */
[----:B------:R-:W-:Y:S01]  /*a810*/  R2UR UR35, R44 ;  /* 0x000000002c2372ca */ /* 0x000fe200000e0000 */
[----:B------:R-:W-:Y:S01]  /*a820*/  @UP0 ULDC UR32, c[0x0][0x384] ;  /* 0x0000e10000200ab9 */ /* 0x000fe20000000800 */
[----:B------:R-:W-:Y:S01]  /*a830*/  UIADD3 UR20, -UR21, URZ, URZ ;  /* 0x0000003f15147290 */ /* 0x000fe2000fffe13f */
[----:B------:R-:W-:Y:S01]  /*a840*/  @UP0 ULDC UR33, c[0x0][0x384] ;  /* 0x0000e10000210ab9 */ /* 0x000fe20000000800 */
[----:B------:R-:W-:-:S02]  /*a850*/  UMOV UR40, UR58 ;  /* 0x0000003a00287c82 */ /* 0x000fc40008000000 */
[----:B------:R-:W-:Y:S02]  /*a860*/  UIMAD UR17, UR22, UR17, UR34 ;  /* 0x00000011161172a4 */ /* 0x000fe4000f8e0222 */
[----:B------:R-:W-:Y:S02]  /*a870*/  UIMAD UR20, UR23, UR20, UR44 ;  /* 0x00000014171472a4 */ /* 0x000fe4000f8e022c */
[----:B------:R-:W-:Y:S02]  /*a880*/  UIMAD UR19, UR17, UR6, UR4 ;  /* 0x00000006111372a4 */ /* 0x000fe4000f8e0204 */
[----:B------:R-:W-:Y:S01]  /*a890*/  UIMAD UR20, UR20, UR7, UR5 ;  /* 0x00000007141472a4 */ /* 0x000fe2000f8e0205 */
[----:B------:R-:W-:Y:S01]  /*a8a0*/  UMOV UR17, UR9 ;  /* 0x0000000900117c82 */ /* 0x000fe20008000000 */
[----:B------:R-:W-:Y:S01]  /*a8b0*/  @UP0 ULDC UR34, c[0x0][0x384] ;  /* 0x0000e10000220ab9 */ /* 0x000fe20000000800 */
[----:B------:R-:W-:Y:S01]  /*a8c0*/  UIADD3 UR42, UR10, 0x20, URZ ;  /* 0x000000200a2a7890 */ /* 0x000fe2000fffe03f */
[----:B------:R-:W-:-:S05]  /*a8d0*/  UMOV UR41, UR9 ;  /* 0x0000000900297c82 */ /* 0x000fca0008000000 */
[----:B------:R1:W-:Y:S01]  /*a8e0*/  UTMALDG.4D.IM2COL [UR16], [UR14], UR30 ;  /* 0x000000100e0073b4 */ /* 0x0003e2000805801e */
[----:B0-----:R-:W-:Y:S01]  /*a8f0*/  UIMAD.WIDE.U32 UR24, UR38, UR32, URZ ;  /* 0x00000020261872a5 */ /* 0x001fe2000f8e003f */
[----:B------:R-:W-:Y:S01]  /*a900*/  @UP0 ULDC UR26, c[0x0][0x388] ;  /* 0x0000e200001a0ab9 */ /* 0x000fe20000000800 */
[----:B------:R-:W-:Y:S02]  /*a910*/  @UP0 ULDC UR28, c[0x0][0x384] ;  /* 0x0000e100001c0ab9 */ /* 0x000fe40000000800 */
[----:B------:R-:W-:Y:S01]  /*a920*/  @UP0 USHF.R.U32.HI UR39, URZ, UR26, UR25 ;  /* 0x0000001a3f270299 */ /* 0x000fe20008011619 */
[----:B------:R-:W-:Y:S01]  /*a930*/  @UP0 ULDC UR27, c[0x0][0x388] ;  /* 0x0000e200001b0ab9 */ /* 0x000fe20000000800 */
[----:B------:R-:W-:Y:S01]  /*a940*/  UIADD3 UR24, UR8, 0x5000, URZ ;  /* 0x0000500008187890 */ /* 0x000fe2000fffe03f */
[----:B------:R-:W-:Y:S01]  /*a950*/  @UP0 ULDC UR32, c[0x0][0x388] ;  /* 0x0000e20000200ab9 */ /* 0x000fe20000000800 */
[----:B------:R-:W-:Y:S01]  /*a960*/  UMOV UR25, UR9 ;  /* 0x0000000900197c82 */ /* 0x000fe20008000000 */
[----:B------:R-:W-:Y:S01]  /*a970*/  UMOV UR26, UR10 ;  /* 0x0000000a001a7c82 */ /* 0x000fe20008000000 */
[----:B-1----:R-:W-:Y:S01]  /*a980*/  @UP1 ULDC.64 UR20, c[0x0][0x390] ;  /* 0x0000e40000141ab9 */ /* 0x002fe20000000a00 */
[----:B------:R-:W-:-:S02]  /*a990*/  UIMAD.WIDE.U32 UR16, UR55, UR28, URZ ;  /* 0x0000001c371072a5 */ /* 0x000fc4000f8e003f */
[----:B------:R-:W-:Y:S02]  /*a9a0*/  UIMAD.WIDE.U32 UR28, UR39, UR20, URZ ;  /* 0x00000014271c72a5 */ /* 0x000fe4000f8e003f */
[----:B------:R-:W-:Y:S01]  /*a9b0*/  @UP0 USHF.R.U32.HI UR31, URZ, UR27, UR17 ;  /* 0x0000001b3f1f0299 */ /* 0x000fe20008011611 */
[----:B------:R-:W-:Y:S01]  /*a9c0*/  @UP1 ULDC.64 UR18, c[0x0][0x390] ;  /* 0x0000e40000121ab9 */ /* 0x000fe20000000a00 */
[----:B------:R-:W-:Y:S02]  /*a9d0*/  UIADD3 UR20, -UR39, URZ, URZ ;  /* 0x0000003f27147290 */ /* 0x000fe4000fffe13f */
[----:B------:R-:W-:Y:S02]  /*a9e0*/  UIMAD.WIDE.U32 UR16, UR31, UR18, URZ ;  /* 0x000000121f1072a5 */ /* 0x000fe4000f8e003f */
[----:B------:R-:W-:Y:S01]  /*a9f0*/  UIMAD UR20, UR22, UR20, UR36 ;  /* 0x00000014161472a4 */ /* 0x000fe2000f8e0224 */
[----:B------:R-:W-:Y:S01]  /*aa00*/  @UP1 UMOV UR18, UR29 ;  /* 0x0000001d00121c82 */ /* 0x000fe20008000000 */
[----:B------:R-:W-:Y:S01]  /*aa10*/  UMOV UR29, UR39 ;  /* 0x00000027001d7c82 */ /* 0x000fe20008000000 */
[----:B------:R-:W-:-:S02]  /*aa20*/  @UP1 USHF.R.U32.HI UR29, URZ, UR21, UR18 ;  /* 0x000000153f1d1299 */ /* 0x000fc40008011612 */
[----:B------:R-:W-:Y:S01]  /*aa30*/  UIMAD UR27, UR20, UR6, UR4 ;  /* 0x00000006141b72a4 */ /* 0x000fe2000f8e0204 */
[----:B------:R-:W-:Y:S01]  /*aa40*/  UMOV UR21, UR31 ;  /* 0x0000001f00157c82 */ /* 0x000fe20008000000 */
[----:B------:R-:W-:Y:S02]  /*aa50*/  @UP1 USHF.R.U32.HI UR21, URZ, UR19, UR17 ;  /* 0x000000133f151299 */ /* 0x000fe40008011611 */
[----:B------:R-:W-:Y:S02]  /*aa60*/  UIADD3 UR28, -UR29, URZ, URZ ;  /* 0x0000003f1d1c7290 */ /* 0x000fe4000fffe13f */
[----:B------:R-:W-:Y:S02]  /*aa70*/  UIADD3 UR19, -UR31, URZ, URZ ;  /* 0x0000003f1f137290 */ /* 0x000fe4000fffe13f */
[----:B------:R-:W-:Y:S02]  /*aa80*/  UIADD3 UR20, -UR21, URZ, URZ ;  /* 0x0000003f15147290 */ /* 0x000fe4000fffe13f */
[----:B------:R-:W-:Y:S01]  /*aa90*/  UIMAD UR28, UR23, UR28, UR39 ;  /* 0x0000001c171c72a4 */ /* 0x000fe2000f8e0227 */
[----:B------:R-:W-:Y:S01]  /*aaa0*/  R2UR UR39, R45 ;  /* 0x000000002d2772ca */ /* 0x000fe200000e0000 */
[----:B------:R-:W-:-:S02]  /*aab0*/  UIMAD UR19, UR22, UR19, UR35 ;  /* 0x00000013161372a4 */ /* 0x000fc4000f8e0223 */
[----:B------:R-:W-:Y:S02]  /*aac0*/  UIMAD UR20, UR23, UR20, UR31 ;  /* 0x00000014171472a4 */ /* 0x000fe4000f8e021f */
[----:B------:R-:W-:Y:S02]  /*aad0*/  UIMAD UR28, UR28, UR7, UR5 ;  /* 0x000000071c1c72a4 */ /* 0x000fe4000f8e0205 */
[----:B------:R-:W-:Y:S02]  /*aae0*/  UIADD3 UR16, UR8, 0x5800, URZ ;  /* 0x0000580008107890 */ /* 0x000fe4000fffe03f */
[----:B------:R-:W-:Y:S02]  /*aaf0*/  UIMAD UR19, UR19, UR6, UR4 ;  /* 0x00000006131372a4 */ /* 0x000fe4000f8e0204 */
[----:B------:R-:W-:Y:S02]  /*ab00*/  UIMAD UR20, UR20, UR7, UR5 ;  /* 0x00000007141472a4 */ /* 0x000fe4000f8e0205 */
[----:B------:R-:W-:Y:S01]  /*ab10*/  UIMAD.WIDE.U32 UR34, UR54, UR34, URZ ;  /* 0x00000022362272a5 */ /* 0x000fe2000f8e003f */
[----:B------:R0:W-:Y:S01]  /*ab20*/  UTMALDG.4D.IM2COL [UR24], [UR14], UR30 ;  /* 0x000000180e0073b4 */ /* 0x0001e2000805801e */
[----:B------:R-:W-:Y:S01]  /*ab30*/  UMOV UR17, UR9 ;  /* 0x0000000900117c82 */ /* 0x000fe20008000000 */
[----:B------:R-:W-:Y:S01]  /*ab40*/  UMOV UR18, UR10 ;  /* 0x0000000a00127c82 */ /* 0x000fe20008000000 */
[----:B------:R-:W-:Y:S01]  /*ab50*/  @UP0 USHF.R.U32.HI UR13, URZ, UR32, UR35 ;  /* 0x000000203f0d0299 */ /* 0x000fe20008011623 */
[----:B------:R-:W-:Y:S01]  /*ab60*/  @UP0 ULDC UR31, c[0x0][0x384] ;  /* 0x0000e100001f0ab9 */ /* 0x000fe20000000800 */
[----:B------:R-:W-:Y:S01]  /*ab70*/  UIADD3 UR32, UR8, 0x6000, URZ ;  /* 0x0000600008207890 */ /* 0x000fe2000fffe03f */
[----:B------:R1:W-:Y:S01]  /*ab80*/  UTMALDG.4D.IM2COL [UR16], [UR14], UR30 ;  /* 0x000000100e0073b4 */ /* 0x0003e2000805801e */
[----:B------:R-:W-:-:S03]  /*ab90*/  UIADD3 UR35, -UR13, URZ, URZ ;  /* 0x0000003f0d237290 */ /* 0x000fc6000fffe13f */
[----:B------:R-:W-:Y:S01]  /*aba0*/  UMOV UR37, UR13 ;  /* 0x0000000d00257c82 */ /* 0x000fe20008000000 */
[----:B------:R-:W-:Y:S01]  /*abb0*/  UMOV UR34, UR10 ;  /* 0x0000000a00227c82 */ /* 0x000fe20008000000 */
[----:B------:R-:W-:-:S03]  /*abc0*/  UIMAD UR35, UR22, UR35, UR39 ;  /* 0x00000023162372a4 */ /* 0x000fc6000f8e0227 */
[----:B------:R-:W-:Y:S01]  /*abd0*/  UMOV UR39, UR42 ;  /* 0x0000002a00277c82 */ /* 0x000fe20008000000 */
[----:B------:R-:W-:Y:S01]  /*abe0*/  UIMAD UR35, UR35, UR6, UR4 ;  /* 0x00000006232372a4 */ /* 0x000fe2000f8e0204 */
[----:B0-----:R-:W-:Y:S01]  /*abf0*/  @UP1 ULDC.64 UR24, c[0x0][0x390] ;  /* 0x0000e40000181ab9 */ /* 0x001fe20000000a00 */
[----:B------:R-:W-:Y:S01]  /*ac00*/  UIMAD.WIDE.U32 UR26, UR57, UR33, URZ ;  /* 0x00000021391a72a5 */ /* 0x000fe2000f8e003f */
[----:B------:R-:W-:Y:S01]  /*ac10*/  @UP0 ULDC UR29, c[0x0][0x388] ;  /* 0x0000e200001d0ab9 */ /* 0x000fe20000000800 */
[----:B------:R-:W-:Y:S02]  /*ac20*/  @UP0 ULDC UR28, c[0x0][0x388] ;  /* 0x0000e200001c0ab9 */ /* 0x000fe40000000800 */
[----:B------:R-:W-:Y:S01]  /*ac30*/  @UP0 USHF.R.U32.HI UR12, URZ, UR29, UR27 ;  /* 0x0000001d3f0c0299 */ /* 0x000fe2000801161b */
[----:B------:R-:W-:Y:S01]  /*ac40*/  UMOV UR33, UR9 ;  /* 0x0000000900217c82 */ /* 0x000fe20008000000 */
[----:B-1----:R-:W-:Y:S01]  /*ac50*/  UIMAD.WIDE.U32 UR20, UR13, UR24, URZ ;  /* 0x000000180d1472a5 */ /* 0x002fe2000f8e003f */
[----:B------:R-:W-:Y:S01]  /*ac60*/  @UP1 ULDC.64 UR18, c[0x0][0x390] ;  /* 0x0000e40000121ab9 */ /* 0x000fe20000000a00 */
[----:B------:R-:W-:-:S03]  /*ac70*/  @UP1 ULDC.64 UR16, c[0x0][0x390] ;  /* 0x0000e40000101ab9 */ /* 0x000fc60000000a00 */
[----:B------:R-:W-:Y:S02]  /*ac80*/  UMOV UR29, UR12 ;  /* 0x0000000c001d7c82 */ /* 0x000fe40008000000 */
[----:B------:R-:W-:Y:S01]  /*ac90*/  @UP1 UMOV UR24, UR21 ;  /* 0x0000001500181c82 */ /* 0x000fe20008000000 */
[----:B------:R-:W-:Y:S02]  /*aca0*/  UIMAD.WIDE.U32 UR20, UR58, UR31, URZ ;  /* 0x0000001f3a1472a5 */ /* 0x000fe4000f8e003f */
[----:B------:R-:W-:Y:S02]  /*acb0*/  @UP1 USHF.R.U32.HI UR37, URZ, UR25, UR24 ;  /* 0x000000193f251299 */ /* 0x000fe40008011618 */
[----:B------:R-:W-:Y:S02]  /*acc0*/  @UP0 USHF.R.U32.HI UR40, URZ, UR28, UR21 ;  /* 0x0000001c3f280299 */ /* 0x000fe40008011615 */
[----:B------:R-:W-:Y:S01]  /*acd0*/  UIMAD.WIDE.U32 UR20, UR12, UR18, URZ ;  /* 0x000000120c1472a5 */ /* 0x000fe2000f8e003f */
[----:B------:R-:W-:Y:S01]  /*ace0*/  R2UR UR18, R46 ;  /* 0x000000002e1272ca */ /* 0x000fe200000e0000 */
[----:B------:R-:W-:-:S02]  /*acf0*/  UIADD3 UR36, -UR37, URZ, URZ ;  /* 0x0000003f25247290 */ /* 0x000fc4000fffe13f */
[----:B------:R-:W-:Y:S02]  /*ad00*/  UIMAD.WIDE.U32 UR26, UR40, UR16, URZ ;  /* 0x00000010281a72a5 */ /* 0x000fe4000f8e003f */
[----:B------:R-:W-:Y:S01]  /*ad10*/  UIMAD UR36, UR23, UR36, UR13 ;  /* 0x00000024172472a4 */ /* 0x000fe2000f8e020d */
[----:B------:R-:W-:Y:S01]  /*ad20*/  @UP1 UMOV UR20, UR21 ;  /* 0x0000001500141c82 */ /* 0x000fe20008000000 */
[----:B------:R-:W-:Y:S02]  /*ad30*/  UIADD3 UR13, -UR12, URZ, URZ ;  /* 0x0000003f0c0d7290 */ /* 0x000fe4000fffe13f */
[----:B------:R-:W-:Y:S01]  /*ad40*/  @UP1 USHF.R.U32.HI UR29, URZ, UR19, UR20 ;  /* 0x000000133f1d1299 */ /* 0x000fe20008011614 */
[----:B------:R-:W-:Y:S01]  /*ad50*/  UMOV UR21, UR40 ;  /* 0x0000002800157c82 */ /* 0x000fe20008000000 */
[----:B------:R-:W-:Y:S02]  /*ad60*/  @UP1 USHF.R.U32.HI UR21, URZ, UR17, UR27 ;  /* 0x000000113f151299 */ /* 0x000fe4000801161b */
[----:B------:R-:W-:-:S02]  /*ad70*/  UIADD3 UR28, -UR29, URZ, URZ ;  /* 0x0000003f1d1c7290 */ /* 0x000fc4000fffe13f */
[----:B------:R-:W-:Y:S01]  /*ad80*/  UIMAD UR27, UR22, UR13, UR18 ;  /* 0x0000000d161b72a4 */ /* 0x000fe2000f8e0212 */
[----:B------:R-:W-:Y:S01]  /*ad90*/  R2UR UR13, R48 ;  /* 0x00000000300d72ca */ /* 0x000fe200000e0000 */
[----:B------:R-:W-:Y:S02]  /*ada0*/  UIMAD UR28, UR23, UR28, UR12 ;  /* 0x0000001c171c72a4 */ /* 0x000fe4000f8e020c */
[----:B------:R-:W-:Y:S02]  /*adb0*/  UIMAD UR36, UR36, UR7, UR5 ;  /* 0x00000007242472a4 */ /* 0x000fe4000f8e0205 */
[----:B------:R-:W-:Y:S02]  /*adc0*/  UIADD3 UR24, UR8, 0x6800, URZ ;  /* 0x0000680008187890 */ /* 0x000fe4000fffe03f */
[----:B------:R-:W-:Y:S02]  /*add0*/  UIMAD UR27, UR27, UR6, UR4 ;  /* 0x000000061b1b72a4 */ /* 0x000fe4000f8e0204 */
[----:B------:R-:W-:-:S02]  /*ade0*/  UIMAD UR28, UR28, UR7, UR5 ;  /* 0x000000071c1c72a4 */ /* 0x000fc4000f8e0205 */
[----:B------:R-:W-:Y:S01]  /*adf0*/  UIADD3 UR17, -UR40, URZ, URZ ;  /* 0x0000003f28117290 */ /* 0x000fe2000fffe13f */
[----:B------:R0:W-:Y:S01]  /*ae00*/  UTMALDG.4D.IM2COL [UR32], [UR14], UR30 ;  /* 0x000000200e0073b4 */ /* 0x0001e2000805801e */
[----:B------:R-:W-:Y:S02]  /*ae10*/  UIADD3 UR20, -UR21, URZ, URZ ;  /* 0x0000003f15147290 */ /* 0x000fe4000fffe13f */
[----:B------:R-:W-:Y:S02]  /*ae20*/  UIMAD UR17, UR22, UR17, UR60 ;  /* 0x00000011161172a4 */ /* 0x000fe4000f8e023c */
[----:B------:R-:W-:Y:S01]  /*ae30*/  UIMAD UR20, UR23, UR20, UR40 ;  /* 0x00000014171472a4 */ /* 0x000fe2000f8e0228 */
[----:B------:R-:W-:Y:S01]  /*ae40*/  UMOV UR25, UR9 ;  /* 0x0000000900197c82 */ /* 0x000fe20008000000 */
[----:B------:R-:W-:Y:S01]  /*ae50*/  UMOV UR26, UR10 ;  /* 0x0000000a001a7c82 */ /* 0x000fe20008000000 */
[----:B------:R-:W-:Y:S01]  /*ae60*/  @UP0 ULDC UR12, c[0x0][0x384] ;  /* 0x0000e100000c0ab9 */ /* 0x000fe20000000800 */
[----:B------:R1:W-:Y:S01]  /*ae70*/  UTMALDG.4D.IM2COL [UR24], [UR14], UR30 ;  /* 0x000000180e0073b4 */ /* 0x0003e2000805801e */
[----:B------:R-:W-:-:S02]  /*ae80*/  UIADD3 UR16, UR8, 0x7000, URZ ;  /* 0x0000700008107890 */ /* 0x000fc4000fffe03f */
[----:B------:R-:W-:Y:S02]  /*ae90*/  UIMAD UR19, UR17, UR6, UR4 ;  /* 0x00000006111372a4 */ /* 0x000fe4000f8e0204 */
[----:B------:R-:W-:Y:S01]  /*aea0*/  UIMAD UR20, UR20, UR7, UR5 ;  /* 0x00000007141472a4 */ /* 0x000fe2000f8e0205 */
[----:B------:R-:W-:Y:S01]  /*aeb0*/  @UP0 ULDC UR31, c[0x0][0x388] ;  /* 0x0000e200001f0ab9 */ /* 0x000fe20000000800 */
[----:B------:R-:W-:Y:S01]  /*aec0*/  UMOV UR17, UR9 ;  /* 0x0000000900117c82 */ /* 0x000fe20008000000 */
[----:B------:R-:W-:Y:S01]  /*aed0*/  UMOV UR18, UR10 ;  /* 0x0000000a00127c82 */ /* 0x000fe20008000000 */
[----:B------:R-:W-:-:S05]  /*aee0*/  UIADD3 UR40, UR8, 0x400, URZ ;  /* 0x0000040008287890 */ /* 0x000fca000fffe03f */
[----:B------:R2:W-:Y:S01]  /*aef0*/  UTMALDG.4D.IM2COL [UR16], [UR14], UR30 ;  /* 0x000000100e0073b4 */ /* 0x0005e2000805801e */
[----:B0-----:R-:W-:Y:S01]  /*af00*/  @UP0 ULDC UR32, c[0x0][0x384] ;  /* 0x0000e10000200ab9 */ /* 0x001fe20000000800 */
[----:B------:R-:W-:Y:S01]  /*af10*/  UMOV UR35, UR50 ;  /* 0x0000003200237c82 */ /* 0x000fe20008000000 */
[----:B------:R-:W-:Y:S01]  /*af20*/  UIMAD.WIDE.U32 UR32, UR50, UR32, URZ ;  /* 0x00000020322072a5 */ /* 0x000fe2000f8e003f */
[----:B------:R-:W-:Y:S01]  /*af30*/  R2UR UR50, R34 ;  /* 0x00000000223272ca */ /* 0x000fe200000e0000 */
[----:B------:R-:W-:Y:S01]  /*af40*/  @UP0 ULDC UR37, c[0x0][0x384] ;  /* 0x0000e10000250ab9 */ /* 0x000fe20000000800 */
[----:B------:R-:W-:Y:S01]  /*af50*/  @UP0 ULDC UR36, c[0x0][0x384] ;  /* 0x0000e10000240ab9 */ /* 0x000fe20000000800 */
[----:B-1----:R-:W-:Y:S02]  /*af60*/  UIMAD.WIDE.U32 UR24, UR13, UR12, URZ ;  /* 0x0000000c0d1872a5 */ /* 0x002fe4000f8e003f */
[----:B------:R-:W-:Y:S01]  /*af70*/  UMOV UR28, UR13 ;  /* 0x0000000d001c7c82 */ /* 0x000fe20008000000 */
[----:B------:R-:W-:Y:S01]  /*af80*/  @UP0 ULDC UR29, c[0x0][0x388] ;  /* 0x0000e200001d0ab9 */ /* 0x000fe20000000800 */
[----:B------:R-:W-:Y:S01]  /*af90*/  UMOV UR26, UR53 ;  /* 0x00000035001a7c82 */ /* 0x000fe20008000000 */
[----:B------:R-:W-:-:S02]  /*afa0*/  UMOV UR27, UR43 ;  /* 0x0000002b001b7c82 */ /* 0x000fc40008000000 */
[----:B------:R-:W-:Y:S01]  /*afb0*/  @UP0 UMOV UR12, UR25 ;  /* 0x00000019000c0c82 */ /* 0x000fe20008000000 */
[----:B------:R-:W-:Y:S01]  /*afc0*/  @UP1 ULDC.64 UR24, c[0x0][0x390] ;  /* 0x0000e40000181ab9 */ /* 0x000fe20000000a00 */
[----:B------:R-:W-:-:S03]  /*afd0*/  @UP0 USHF.R.U32.HI UR28, URZ, UR31, UR12 ;  /* 0x0000001f3f1c0299 */ /* 0x000fc6000801160c */
[----:B------:R-:W-:Y:S01]  /*afe0*/  UMOV UR12, UR48 ;  /* 0x00000030000c7c82 */ /* 0x000fe20008000000 */
[----:B--2---:R-:W-:Y:S01]  /*aff0*/  @UP1 ULDC.64 UR16, c[0x0][0x390] ;  /* 0x0000e40000101ab9 */ /* 0x004fe20000000a00 */
[----:B------:R-:W-:Y:S01]  /*b000*/  @UP0 ULDC UR18, c[0x0][0x384] ;  /* 0x0000e10000120ab9 */ /* 0x000fe20000000800 */
[----:B------:R-:W-:Y:S02]  /*b010*/  UIMAD.WIDE.U32 UR20, UR28, UR16, URZ ;  /* 0x000000101c1472a5 */ /* 0x000fe4000f8e003f */
[----:B------:R-:W-:Y:S01]  /*b020*/  UIMAD.WIDE.U32 UR18, UR53, UR18, URZ ;  /* 0x00000012351272a5 */ /* 0x000fe2000f8e003f */
[----:B------:R-:W-:-:S03]  /*b030*/  R2UR UR53, R37 ;  /* 0x00000000253572ca */ /* 0x000fc600000e0000 */
[----:B------:R-:W-:Y:S01]  /*b040*/  @UP0 USHF.R.U32.HI UR26, URZ, UR29, UR19 ;  /* 0x0000001d3f1a0299 */ /* 0x000fe20008011613 */
[----:B------:R-:W-:Y:S01]  /*b050*/  @UP1 UMOV UR16, UR21 ;  /* 0x0000001500101c82 */ /* 0x000fe20008000000 */
[----:B------:R-:W-:Y:S01]  /*b060*/  UMOV UR21, UR28 ;  /* 0x0000001c00157c82 */ /* 0x000fe20008000000 */
[----:B------:R-:W-:Y:S02]  /*b070*/  @UP1 USHF.R.U32.HI UR21, URZ, UR17, UR16 ;  /* 0x000000113f151299 */ /* 0x000fe40008011610 */
[----:B------:R-:W-:Y:S02]  /*b080*/  UIADD3 UR17, -UR28, URZ, URZ ;  /* 0x0000003f1c117290 */ /* 0x000fe4000fffe13f */
[----:B------:R-:W-:Y:S02]  /*b090*/  UIADD3 UR18, -UR21, URZ, URZ ;  /* 0x0000003f15127290 */ /* 0x000fe4000fffe13f */
[----:B------:R-:W-:Y:S02]  /*b0a0*/  UIMAD UR17, UR22, UR17, UR59 ;  /* 0x00000011161172a4 */ /* 0x000fe4000f8e023b */
[----:B------:R-:W-:-:S02]  /*b0b0*/  UIMAD UR18, UR23, UR18, UR28 ;  /* 0x00000012171272a4 */ /* 0x000fc4000f8e021c */
[----:B------:R-:W-:Y:S02]  /*b0c0*/  UIADD3 UR16, UR8, 0x7800, URZ ;  /* 0x0000780008107890 */ /* 0x000fe4000fffe03f */
[----:B------:R-:W-:Y:S02]  /*b0d0*/  UIMAD UR19, UR17, UR6, UR4 ;  /* 0x00000006111372a4 */ /* 0x000fe4000f8e0204 */
[----:B------:R-:W-:Y:S02]  /*b0e0*/  UIMAD UR20, UR18, UR7, UR5 ;  /* 0x00000007121472a4 */ /* 0x000fe4000f8e0205 */
[----:B------:R-:W-:Y:S01]  /*b0f0*/  UIMAD.WIDE.U32 UR28, UR26, UR24, URZ ;  /* 0x000000181a1c72a5 */ /* 0x000fe2000f8e003f */
[----:B------:R-:W-:Y:S01]  /*b100*/  UMOV UR17, UR9 ;  /* 0x0000000900117c82 */ /* 0x000fe20008000000 */
[----:B------:R-:W-:Y:S01]  /*b110*/  UMOV UR18, UR10 ;  /* 0x0000000a00127c82 */ /* 0x000fe20008000000 */
[----:B------:R-:W-:Y:S01]  /*b120*/  @UP0 ULDC UR24, c[0x0][0x384] ;  /* 0x0000e10000180ab9 */ /* 0x000fe20000000800 */
[----:B------:R-:W-:-:S03]  /*b130*/  UIADD3 UR28, -UR26, URZ, URZ ;  /* 0x0000003f1a1c7290 */ /* 0x000fc6000fffe13f */
[----:B------:R0:W-:Y:S01]  /*b140*/  UTMALDG.4D.IM2COL [UR16], [UR14], UR30 ;  /* 0x000000100e0073b4 */ /* 0x0001e2000805801e */
[----:B------:R-:W-:Y:S01]  /*b150*/  UMOV UR45, UR26 ;  /* 0x0000001a002d7c82 */ /* 0x000fe20008000000 */
[----:B------:R-:W-:Y:S01]  /*b160*/  UIMAD UR28, UR22, UR28, UR49 ;  /* 0x0000001c161c72a4 */ /* 0x000fe2000f8e0231 */
[----:B------:R-:W-:Y:S01]  /*b170*/  R2UR UR49, R38 ;  /* 0x00000000263172ca */ /* 0x000fe200000e0000 */
[----:B------:R-:W-:Y:S01]  /*b180*/  @UP1 USHF.R.U32.HI UR45, URZ, UR25, UR29 ;  /* 0x000000193f2d1299 */ /* 0x000fe2000801161d */
[----:B------:R-:W-:-:S03]  /*b190*/  UMOV UR31, UR53 ;  /* 0x00000035001f7c82 */ /* 0x000fc60008000000 */
[----:B------:R-:W-:-:S04]  /*b1a0*/  UIADD3 UR25, -UR45, URZ, URZ ;  /* 0x0000003f2d197290 */ /* 0x000fc8000fffe13f */
[----:B------:R-:W-:-:S03]  /*b1b0*/  UIMAD UR25, UR23, UR25, UR26 ;  /* 0x00000019171972a4 */ /* 0x000fc6000f8e021a */
[----:B------:R-:W-:Y:S01]  /*b1c0*/  UMOV UR26, UR39 ;  /* 0x00000027001a7c82 */ /* 0x000fe20008000000 */
[----:B------:R-:W-:Y:S01]  /*b1d0*/  UIMAD UR44, UR25, UR7, UR5 ;  /* 0x00000007192c72a4 */ /* 0x000fe2000f8e0205 */
[----:B------:R-:W-:Y:S02]  /*b1e0*/  UMOV UR34, UR49 ;  /* 0x0000003100227c82 */ /* 0x000fe40008000000 */
[----:B------:R-:W-:Y:S01]  /*b1f0*/  UMOV UR25, UR9 ;  /* 0x0000000900197c82 */ /* 0x000fe20008000000 */
[----:B0-----:R-:W-:Y:S01]  /*b200*/  UIMAD.WIDE.U32 UR16, UR43, UR24, URZ ;  /* 0x000000182b1072a5 */ /* 0x001fe2000f8e003f */
[----:B------:R-:W-:Y:S01]  /*b210*/  @UP0 ULDC UR18, c[0x0][0x388] ;  /* 0x0000e20000120ab9 */ /* 0x000fe20000000800 */
[----:B------:R-:W-:Y:S02]  /*b220*/  UIMAD UR43, UR28, UR6, UR4 ;  /* 0x000000061c2b72a4 */ /* 0x000fe4000f8e0204 */
[----:B------:R-:W-:Y:S01]  /*b230*/  @UP0 USHF.R.U32.HI UR27, URZ, UR18, UR17 ;  /* 0x000000123f1b0299 */ /* 0x000fe20008011611 */
[----:B------:R-:W-:-:S02]  /*b240*/  @UP0 ULDC UR28, c[0x0][0x388] ;  /* 0x0000e200001c0ab9 */ /* 0x000fc40000000800 */
[----:B------:R-:W-:Y:S01]  /*b250*/  @UP1 ULDC.64 UR16, c[0x0][0x390] ;  /* 0x0000e40000101ab9 */ /* 0x000fe20000000a00 */
[----:B------:R-:W-:Y:S02]  /*b260*/  @UP0 USHF.R.U32.HI UR35, URZ, UR28, UR33 ;  /* 0x0000001c3f230299 */ /* 0x000fe40008011621 */
[----:B------:R-:W-:Y:S01]  /*b270*/  UIMAD.WIDE.U32 UR20, UR27, UR16, URZ ;  /* 0x000000101b1472a5 */ /* 0x000fe2000f8e003f */
[----:B------:R0:W-:Y:S01]  /*b280*/  UTMALDG.4D.IM2COL [UR40], [UR14], UR30 ;  /* 0x000000280e0073b4 */ /* 0x0001e2000805801e */
[----:B------:R-:W-:Y:S01]  /*b290*/  UMOV UR29, UR27 ;  /* 0x0000001b001d7c82 */ /* 0x000fe20008000000 */
[----:B------:R-:W-:Y:S01]  /*b2a0*/  @UP1 ULDC.64 UR18, c[0x0][0x390] ;  /* 0x0000e40000121ab9 */ /* 0x000fe20000000a00 */
[----:B------:R-:W-:Y:S02]  /*b2b0*/  @UP1 USHF.R.U32.HI UR29, URZ, UR17, UR21 ;  /* 0x000000113f1d1299 */ /* 0x000fe40008011615 */
[----:B------:R-:W-:Y:S02]  /*b2c0*/  UIMAD.WIDE.U32 UR32, UR35, UR18, URZ ;  /* 0x00000012232072a5 */ /* 0x000fe4000f8e003f */
[----:B------:R-:W-:Y:S01]  /*b2d0*/  UIADD3 UR20, -UR29, URZ, URZ ;  /* 0x0000003f1d147290 */ /* 0x000fe2000fffe13f */
[----:B------:R-:W-:Y:S01]  /*b2e0*/  UMOV UR21, UR35 ;  /* 0x0000002300157c82 */ /* 0x000fe20008000000 */
[----:B------:R-:W-:-:S02]  /*b2f0*/  @UP1 USHF.R.U32.HI UR21, URZ, UR19, UR33 ;  /* 0x000000133f151299 */ /* 0x000fc40008011621 */
[----:B------:R-:W-:Y:S02]  /*b300*/  UIMAD UR20, UR23, UR20, UR27 ;  /* 0x00000014171472a4 */ /* 0x000fe4000f8e021b */
[----:B------:R-:W-:Y:S02]  /*b310*/  UIADD3 UR17, -UR27, URZ, URZ ;  /* 0x0000003f1b117290 */ /* 0x000fe4000fffe13f */
[----:B------:R-:W-:Y:S02]  /*b320*/  UIMAD UR28, UR20, UR7, UR5 ;  /* 0x00000007141c72a4 */ /* 0x000fe4000f8e0205 */
[----:B------:R-:W-:Y:S02]  /*b330*/  UIADD3 UR18, -UR35, URZ, URZ ;  /* 0x0000003f23127290 */ /* 0x000fe4000fffe13f */
[----:B------:R-:W-:Y:S02]  /*b340*/  UIADD3 UR20, -UR21, URZ, URZ ;  /* 0x0000003f15147290 */ /* 0x000fe4000fffe13f */
[----:B------:R-:W-:Y:S01]  /*b350*/  UIMAD UR17, UR22, UR17, UR50 ;  /* 0x00000011161172a4 */ /* 0x000fe2000f8e0232 */
[----:B------:R-:W-:Y:S01]  /*b360*/  R2UR UR50, R39 ;  /* 0x00000000273272ca */ /* 0x000fe200000e0000 */
[----:B------:R-:W-:Y:S01]  /*b370*/  UIMAD UR18, UR22, UR18, UR56 ;  /* 0x00000012161272a4 */ /* 0x000fe2000f8e0238 */
[----:B0-----:R-:W-:Y:S01]  /*b380*/  R2UR UR42, R36 ;  /* 0x00000000242a72ca */ /* 0x001fe200000e0000 */
[----:B------:R-:W-:-:S02]  /*b390*/  UIMAD UR20, UR23, UR20, UR35 ;  /* 0x00000014171472a4 */ /* 0x000fc4000f8e0223 */
[----:B------:R-:W-:Y:S02]  /*b3a0*/  UIADD3 UR24, UR8, 0xc00, URZ ;  /* 0x00000c0008187890 */ /* 0x000fe4000fffe03f */
[----:B------:R-:W-:Y:S02]  /*b3b0*/  UIMAD UR27, UR17, UR6, UR4 ;  /* 0x00000006111b72a4 */ /* 0x000fe4000f8e0204 */
[----:B------:R-:W-:Y:S02]  /*b3c0*/  UIADD3 UR16, UR8, 0x1400, URZ ;  /* 0x0000140008107890 */ /* 0x000fe4000fffe03f */
[----:B------:R-:W-:Y:S02]  /*b3d0*/  UIMAD UR19, UR18, UR6, UR4 ;  /* 0x00000006121372a4 */ /* 0x000fe4000f8e0204 */
[----:B------:R-:W-:Y:S01]  /*b3e0*/  UIMAD UR20, UR20, UR7, UR5 ;  /* 0x00000007141472a4 */ /* 0x000fe2000f8e0205 */
[----:B------:R-:W-:Y:S01]  /*b3f0*/  UMOV UR17, UR9 ;  /* 0x0000000900117c82 */ /* 0x000fe20008000000 */
[----:B------:R-:W-:Y:S01]  /*b400*/  UMOV UR18, UR39 ;  /* 0x0000002700127c82 */ /* 0x000fe20008000000 */
[----:B------:R0:W-:Y:S01]  /*b410*/  UTMALDG.4D.IM2COL [UR24], [UR14], UR30 ;  /* 0x000000180e0073b4 */ /* 0x0001e2000805801e */
[----:B------:R-:W-:Y:S01]  /*b420*/  @UP0 ULDC UR32, c[0x0][0x384] ;  /* 0x0000e10000200ab9 */ /* 0x000fe20000000800 */
[----:B------:R-:W-:Y:S01]  /*b430*/  @UP0 ULDC UR33, c[0x0][0x388] ;  /* 0x0000e20000210ab9 */ /* 0x000fe20000000800 */
[----:B------:R-:W-:Y:S01]  /*b440*/  @UP0 ULDC UR35, c[0x0][0x384] ;  /* 0x0000e10000230ab9 */ /* 0x000fe20000000800 */
[----:B------:R-:W-:-:S02]  /*b450*/  UIADD3 UR40, UR8, 0x2400, URZ ;  /* 0x0000240008287890 */ /* 0x000fc4000fffe03f */
[----:B------:R-:W-:Y:S01]  /*b460*/  UIADD3 UR56, UR8, 0x5400, URZ ;  /* 0x0000540008387890 */ /* 0x000fe2000fffe03f */
[----:B------:R1:W-:Y:S01]  /*b470*/  UTMALDG.4D.IM2COL [UR16], [UR14], UR30 ;  /* 0x000000100e0073b4 */ /* 0x0003e2000805801e */
[----:B0-----:R-:W-:Y:S01]  /*b480*/  @UP0 ULDC UR26, c[0x0][0x384] ;  /* 0x0000e100001a0ab9 */ /* 0x001fe20000000800 */
[----:B------:R-:W-:Y:S01]  /*b490*/  @UP0 ULDC UR25, c[0x0][0x388] ;  /* 0x0000e20000190ab9 */ /* 0x000fe20000000800 */
[----:B------:R-:W-:Y:S01]  /*b4a0*/  @UP0 ULDC UR24, c[0x0][0x388] ;  /* 0x0000e20000180ab9 */ /* 0x000fe20000000800 */
[----:B------:R-:W-:Y:S01]  /*b4b0*/  UMOV UR28, UR50 ;  /* 0x00000032001c7c82 */ /* 0x000fe20008000000 */
[----:B------:R-:W-:Y:S01]  /*b4c0*/  @UP0 ULDC UR29, c[0x0][0x388] ;  /* 0x0000e200001d0ab9 */ /* 0x000fe20000000800 */
[----:B-1----:R-:W-:Y:S02]  /*b4d0*/  UIMAD.WIDE.U32 UR18, UR48, UR32, URZ ;  /* 0x00000020301272a5 */ /* 0x002fe4000f8e003f */
[----:B------:R-:W-:Y:S01]  /*b4e0*/  UIMAD.WIDE.U32 UR16, UR53, UR26, URZ ;  /* 0x0000001a351072a5 */ /* 0x000fe2000f8e003f */
[----:B------:R-:W-:Y:S01]  /*b4f0*/  @UP0 ULDC UR32, c[0x0][0x388] ;  /* 0x0000e20000200ab9 */ /* 0x000fe20000000800 */
[----:B------:R-:W-:-:S03]  /*b500*/  UIADD3 UR48, UR8, 0x1c00, URZ ;  /* 0x00001c0008307890 */ /* 0x000fc6000fffe03f */
[----:B------:R-:W-:Y:S01]  /*b510*/  @UP0 UMOV UR26, UR19 ;  /* 0x00000013001a0c82 */ /* 0x000fe20008000000 */
[----:B------:R-:W-:Y:S01]  /*b520*/  @UP1 ULDC.64 UR18, c[0x0][0x390] ;  /* 0x0000e40000121ab9 */ /* 0x000fe20000000a00 */
[----:B------:R-:W-:Y:S02]  /*b530*/  @UP0 USHF.R.U32.HI UR12, URZ, UR25, UR26 ;  /* 0x000000193f0c0299 */ /* 0x000fe4000801161a */
[----:B------:R-:W-:Y:S02]  /*b540*/  @UP0 USHF.R.U32.HI UR31, URZ, UR24, UR17 ;  /* 0x000000183f1f0299 */ /* 0x000fe40008011611 */
[----:B------:R-:W-:Y:S01]  /*b550*/  UIMAD.WIDE.U32 UR20, UR12, UR18, URZ ;  /* 0x000000120c1472a5 */ /* 0x000fe2000f8e003f */
[----:B------:R-:W-:Y:S02]  /*b560*/  @UP1 ULDC.64 UR16, c[0x0][0x390] ;  /* 0x0000e40000101ab9 */ /* 0x000fe40000000a00 */
[----:B------:R-:W-:Y:S01]  /*b570*/  UMOV UR53, UR12 ;  /* 0x0000000c00357c82 */ /* 0x000fe20008000000 */
[----:B------:R-:W-:-:S02]  /*b580*/  @UP1 USHF.R.U32.HI UR53, URZ, UR19, UR21 ;  /* 0x000000133f351299 */ /* 0x000fc40008011615 */
[----:B------:R-:W-:Y:S02]  /*b590*/  UIMAD.WIDE.U32 UR20, UR49, UR37, URZ ;  /* 0x00000025311472a5 */ /* 0x000fe4000f8e003f */
[----:B------:R-:W-:Y:S02]  /*b5a0*/  UIMAD.WIDE.U32 UR26, UR31, UR16, URZ ;  /* 0x000000101f1a72a5 */ /* 0x000fe4000f8e003f */
[----:B------:R-:W-:Y:S01]  /*b5b0*/  UMOV UR45, UR31 ;  /* 0x0000001f002d7c82 */ /* 0x000fe20008000000 */
[----:B------:R-:W-:Y:S01]  /*b5c0*/  @UP1 ULDC.64 UR24, c[0x0][0x390] ;  /* 0x0000e40000181ab9 */ /* 0x000fe20000000a00 */
[----:B------:R-:W-:Y:S01]  /*b5d0*/  @UP1 USHF.R.U32.HI UR45, URZ, UR17, UR27 ;  /* 0x000000113f2d1299 */ /* 0x000fe2000801161b */
[----:B------:R-:W-:Y:S01]  /*b5e0*/  @UP0 UMOV UR20, UR21 ;  /* 0x0000001500140c82 */ /* 0x000fe20008000000 */
[----:B------:R-:W-:Y:S02]  /*b5f0*/  UIMAD.WIDE.U32 UR26, UR50, UR36, URZ ;  /* 0x00000024321a72a5 */ /* 0x000fe4000f8e003f */
[----:B------:R-:W-:-:S02]  /*b600*/  @UP0 USHF.R.U32.HI UR34, URZ, UR33, UR20 ;  /* 0x000000213f220299 */ /* 0x000fc40008011614 */
[----:B------:R-:W-:Y:S02]  /*b610*/  UIMAD.WIDE.U32 UR20, UR11, UR35, URZ ;  /* 0x000000230b1472a5 */ /* 0x000fe4000f8e003f */
[----:B------:R-:W-:Y:S01]  /*b620*/  @UP0 USHF.R.U32.HI UR28, URZ, UR32, UR27 ;  /* 0x000000203f1c0299 */ /* 0x000fe2000801161b */
[----:B------:R-:W-:Y:S01]  /*b630*/  @UP1 ULDC.64 UR18, c[0x0][0x390] ;  /* 0x0000e40000121ab9 */ /* 0x000fe20000000a00 */
[----:B------:R-:W-:Y:S02]  /*b640*/  UIMAD.WIDE.U32 UR26, UR34, UR24, URZ ;  /* 0x00000018221a72a5 */ /* 0x000fe4000f8e003f */
[----:B------:R-:W-:Y:S02]  /*b650*/  @UP0 USHF.R.U32.HI UR11, URZ, UR29, UR21 ;  /* 0x0000001d3f0b0299 */ /* 0x000fe40008011615 */
[----:B------:R-:W-:Y:S01]  /*b660*/  UIMAD.WIDE.U32 UR20, UR28, UR18, URZ ;  /* 0x000000121c1472a5 */ /* 0x000fe2000f8e003f */
[----:B------:R-:W-:Y:S01]  /*b670*/  @UP1 ULDC.64 UR16, c[0x0][0x390] ;  /* 0x0000e40000101ab9 */ /* 0x000fe20000000a00 */
[----:B------:R-:W-:Y:S01]  /*b680*/  UMOV UR37, UR34 ;  /* 0x0000002200257c82 */ /* 0x000fe20008000000 */
[----:B------:R-:W-:-:S02]  /*b690*/  @UP1 USHF.R.U32.HI UR37, URZ, UR25, UR27 ;  /* 0x000000193f251299 */ /* 0x000fc4000801161b */
[----:B------:R-:W-:Y:S01]  /*b6a0*/  UIMAD.WIDE.U32 UR26, UR11, UR16, URZ ;  /* 0x000000100b1a72a5 */ /* 0x000fe2000f8e003f */
[----:B------:R-:W-:Y:S01]  /*b6b0*/  UMOV UR29, UR28 ;  /* 0x0000001c001d7c82 */ /* 0x000fe20008000000 */
[----:B------:R-:W-:Y:S02]  /*b6c0*/  UIADD3 UR18, -UR12, URZ, URZ ;  /* 0x0000003f0c127290 */ /* 0x000fe4000fffe13f */
[----:B------:R-:W-:Y:S02]  /*b6d0*/  @UP1 USHF.R.U32.HI UR29, URZ, UR19, UR21 ;  /* 0x000000133f1d1299 */ /* 0x000fe40008011615 */
[----:B------:R-:W-:Y:S01]  /*b6e0*/  UIADD3 UR19, -UR53, URZ, URZ ;  /* 0x0000003f35137290 */ /* 0x000fe2000fffe13f */
[----:B------:R-:W-:Y:S01]  /*b6f0*/  UMOV UR21, UR11 ;  /* 0x0000000b00157c82 */ /* 0x000fe20008000000 */
[----:B------:R-:W-:Y:S02]  /*b700*/  @UP1 USHF.R.U32.HI UR21, URZ, UR17, UR27 ;  /* 0x000000113f151299 */ /* 0x000fe4000801161b */
[----:B------:R-:W-:Y:S01]  /*b710*/  UIMAD UR17, UR22, UR18, UR42 ;  /* 0x00000012161172a4 */ /* 0x000fe2000f8e022a */
[----:B------:R-:W-:Y:S01]  /*b720*/  R2UR UR42, R37 ;  /* 0x00000000252a72ca */ /* 0x000fe200000e0000 */
[----:B------:R-:W-:-:S02]  /*b730*/  UIMAD UR12, UR23, UR19, UR12 ;  /* 0x00000013170c72a4 */ /* 0x000fc4000f8e020c */
[----:B------:R-:W-:Y:S02]  /*b740*/  UIADD3 UR19, -UR11, URZ, URZ ;  /* 0x0000003f0b137290 */ /* 0x000fe4000fffe13f */
[----:B------:R-:W-:Y:S02]  /*b750*/  UIADD3 UR44, -UR45, URZ, URZ ;  /* 0x0000003f2d2c7290 */ /* 0x000fe4000fffe13f */
[----:B------:R-:W-:Y:S02]  /*b760*/  UIADD3 UR43, -UR31, URZ, URZ ;  /* 0x0000003f1f2b7290 */ /* 0x000fe4000fffe13f */
[----:B------:R-:W-:Y:S02]  /*b770*/  UIMAD UR19, UR22, UR19, UR51 ;  /* 0x00000013161372a4 */ /* 0x000fe4000f8e0233 */
[----:B------:R-:W-:Y:S02]  /*b780*/  UIADD3 UR35, -UR34, URZ, URZ ;  /* 0x0000003f22237290 */ /* 0x000fe4000fffe13f */
[----:B------:R-:W-:-:S02]  /*b790*/  UIADD3 UR36, -UR37, URZ, URZ ;  /* 0x0000003f25247290 */ /* 0x000fc4000fffe13f */
[----:B------:R-:W-:Y:S02]  /*b7a0*/  UIMAD UR51, UR17, UR6, UR4 ;  /* 0x00000006113372a4 */ /* 0x000fe4000f8e0204 */
[----:B------:R-:W-:Y:S02]  /*b7b0*/  UIADD3 UR27, -UR28, URZ, URZ ;  /* 0x0000003f1c1b7290 */ /* 0x000fe4000fffe13f */
[----:B------:R-:W-:Y:S02]  /*b7c0*/  UIADD3 UR17, -UR29, URZ, URZ ;  /* 0x0000003f1d117290 */ /* 0x000fe4000fffe13f */
[----:B------:R-:W-:Y:S02]  /*b7d0*/  UIADD3 UR18, -UR21, URZ, URZ ;  /* 0x0000003f15127290 */ /* 0x000fe4000fffe13f */
[----:B------:R-:W-:Y:S02]  /*b7e0*/  UIMAD UR44, UR23, UR44, UR31 ;  /* 0x0000002c172c72a4 */ /* 0x000fe4000f8e021f */
[----:B------:R-:W-:-:S02]  /*b7f0*/  UIMAD UR43, UR22, UR43, UR42 ;  /* 0x0000002b162b72a4 */ /* 0x000fc4000f8e022a */
[----:B------:R-:W-:Y:S02]  /*b800*/  UIMAD UR35, UR22, UR35, UR61 ;  /* 0x00000023162372a4 */ /* 0x000fe4000f8e023d */
[----:B------:R-:W-:Y:S02]  /*b810*/  UIMAD UR36, UR23, UR36, UR34 ;  /* 0x00000024172472a4 */ /* 0x000fe4000f8e0222 */
[----:B------:R-:W-:Y:S02]  /*b820*/  UIMAD UR27, UR22, UR27, UR52 ;  /* 0x0000001b161b72a4 */ /* 0x000fe4000f8e0234 */
[----:B------:R-:W-:Y:S02]  /*b830*/  UIMAD UR17, UR23, UR17, UR28 ;  /* 0x00000011171172a4 */ /* 0x000fe4000f8e021c */
[----:B------:R-:W-:Y:S02]  /*b840*/  UIMAD UR52, UR12, UR7, UR5 ;  /* 0x000000070c3472a4 */ /* 0x000fe4000f8e0205 */
[----:B------:R-:W-:-:S02]  /*b850*/  UIMAD UR18, UR23, UR18, UR11 ;  /* 0x00000012171272a4 */ /* 0x000fc4000f8e020b */
[----:B------:R-:W-:Y:S02]  /*b860*/  UIMAD UR43, UR43, UR6, UR4 ;  /* 0x000000062b2b72a4 */ /* 0x000fe4000f8e0204 */
[----:B------:R-:W-:Y:S02]  /*b870*/  UIMAD UR44, UR44, UR7, UR5 ;  /* 0x000000072c2c72a4 */ /* 0x000fe4000f8e0205 */
[----:B------:R-:W-:Y:S02]  /*b880*/  UIADD3 UR32, UR8, 0x2c00, URZ ;  /* 0x00002c0008207890 */ /* 0x000fe4000fffe03f */
[----:B------:R-:W-:Y:S02]  /*b890*/  UIMAD UR35, UR35, UR6, UR4 ;  /* 0x00000006232372a4 */ /* 0x000fe4000f8e0204 */
[----:B------:R-:W-:Y:S02]  /*b8a0*/  UIMAD UR36, UR36, UR7, UR5 ;  /* 0x00000007242472a4 */ /* 0x000fe4000f8e0205 */
[----:B------:R-:W-:-:S02]  /*b8b0*/  UIADD3 UR24, UR8, 0x3400, URZ ;  /* 0x0000340008187890 */ /* 0x000fc4000fffe03f */
[----:B------:R-:W-:Y:S02]  /*b8c0*/  UIMAD UR27, UR27, UR6, UR4 ;  /* 0x000000061b1b72a4 */ /* 0x000fe4000f8e0204 */
[----:B------:R-:W-:Y:S02]  /*b8d0*/  UIMAD UR28, UR17, UR7, UR5 ;  /* 0x00000007111c72a4 */ /* 0x000fe4000f8e0205 */
[----:B------:R-:W-:Y:S02]  /*b8e0*/  UIADD3 UR16, UR8, 0x3c00, URZ ;  /* 0x00003c0008107890 */ /* 0x000fe4000fffe03f */
[----:B------:R-:W-:Y:S02]  /*b8f0*/  UIMAD UR19, UR19, UR6, UR4 ;  /* 0x00000006131372a4 */ /* 0x000fe4000f8e0204 */
[----:B------:R-:W-:Y:S01]  /*b900*/  UIMAD UR20, UR18, UR7, UR5 ;  /* 0x00000007121472a4 */ /* 0x000fe2000f8e0205 */
[----:B------:R-:W-:Y:S01]  /*b910*/  UMOV UR49, UR9 ;  /* 0x0000000900317c82 */ /* 0x000fe20008000000 */
[----:B------:R-:W-:Y:S01]  /*b920*/  UMOV UR50, UR39 ;  /* 0x0000002700327c82 */ /* 0x000fe20008000000 */
[----:B------:R-:W-:Y:S01]  /*b930*/  UMOV UR42, UR39 ;  /* 0x00000027002a7c82 */ /* 0x000fe20008000000 */
[----:B------:R-:W-:Y:S01]  /*b940*/  UMOV UR33, UR9 ;  /* 0x0000000900217c82 */ /* 0x000fe20008000000 */
[----:B------:R0:W-:Y:S01]  /*b950*/  UTMALDG.4D.IM2COL [UR48], [UR14], UR30 ;  /* 0x000000300e0073b4 */ /* 0x0001e2000805801e */
[----:B------:R-:W-:Y:S01]  /*b960*/  UMOV UR34, UR39 ;  /* 0x0000002700227c82 */ /* 0x000fe20008000000 */
[----:B------:R-:W-:Y:S01]  /*b970*/  UMOV UR25, UR9 ;  /* 0x0000000900197c82 */ /* 0x000fe20008000000 */
[----:B------:R-:W-:Y:S01]  /*b980*/  UMOV UR26, UR39 ;  /* 0x00000027001a7c82 */ /* 0x000fe20008000000 */
[----:B------:R-:W-:Y:S01]  /*b990*/  UMOV UR17, UR9 ;  /* 0x0000000900117c82 */ /* 0x000fe20008000000 */
[----:B------:R-:W-:Y:S01]  /*b9a0*/  UMOV UR18, UR39 ;  /* 0x0000002700127c82 */ /* 0x000fe20008000000 */
[----:B------:R-:W-:Y:S01]  /*b9b0*/  UMOV UR31, UR47 ;  /* 0x0000002f001f7c82 */ /* 0x000fe20008000000 */
[----:B------:R-:W-:Y:S01]  /*b9c0*/  UMOV UR11, UR46 ;  /* 0x0000002e000b7c82 */ /* 0x000fe20008000000 */
[----:B------:R1:W-:Y:S01]  /*b9d0*/  UTMALDG.4D.IM2COL [UR40], [UR14], UR30 ;  /* 0x000000280e0073b4 */ /* 0x0003e2000805801e */
[----:B------:R-:W-:Y:S01]  /*b9e0*/  @UP0 ULDC UR39, c[0x0][0x388] ;  /* 0x0000e20000270ab9 */ /* 0x000fe20000000800 */
[----:B------:R-:W-:Y:S01]  /*b9f0*/  UMOV UR12, UR58 ;  /* 0x0000003a000c7c82 */ /* 0x000fe20008000000 */
[----:B------:R2:W-:Y:S01]  /*ba00*/  UTMALDG.4D.IM2COL [UR32], [UR14], UR30 ;  /* 0x000000200e0073b4 */ /* 0x0005e2000805801e */
[----:B------:R3:W-:Y:S01]  /*ba10*/  UTMALDG.4D.IM2COL [UR24], [UR14], UR30 ;  /* 0x000000180e0073b4 */ /* 0x0007e2000805801e */
[----:B0-----:R-:W-:Y:S01]  /*ba20*/  @UP0 ULDC UR48, c[0x0][0x384] ;  /* 0x0000e10000300ab9 */ /* 0x001fe20000000800 */
[----:B------:R-:W-:Y:S01]  /*ba30*/  R2UR UR52, R42 ;  /* 0x000000002a3472ca */ /* 0x000fe200000e0000 */
[----:B------:R-:W-:Y:S01]  /*ba40*/  @UP0 ULDC UR51, c[0x0][0x388] ;  /* 0x0000e20000330ab9 */ /* 0x000fe20000000800 */
[----:B------:R-:W-:Y:S01]  /*ba50*/  @UP0 ULDC UR50, c[0x0][0x384] ;  /* 0x0000e10000320ab9 */ /* 0x000fe20000000800 */
[----:B------:R0:W-:Y:S01]  /*ba60*/  UTMALDG.4D.IM2COL [UR16], [UR14], UR30 ;  /* 0x000000100e0073b4 */ /* 0x0001e2000805801e */
[----:B-1----:R-:W-:Y:S01]  /*ba70*/  @UP0 ULDC UR41, c[0x0][0x388] ;  /* 0x0000e20000290ab9 */ /* 0x002fe20000000800 */
[----:B------:R-:W-:Y:S01]  /*ba80*/  @UP0 ULDC UR40, c[0x0][0x388] ;  /* 0x0000e20000280ab9 */ /* 0x000fe20000000800 */
[----:B------:R-:W-:Y:S01]  /*ba90*/  @UP0 ULDC UR45, c[0x0][0x388] ;  /* 0x0000e200002d0ab9 */ /* 0x000fe20000000800 */
[----:B------:R-:W-:Y:S01]  /*baa0*/  @UP1 ULDC.64 UR42, c[0x0][0x390] ;  /* 0x0000e400002a1ab9 */ /* 0x000fe20000000a00 */
[----:B------:R-:W-:Y:S01]  /*bab0*/  @UP0 ULDC UR44, c[0x0][0x388] ;  /* 0x0000e200002c0ab9 */ /* 0x000fe20000000800 */
[----:B--2---:R-:W-:Y:S01]  /*bac0*/  @UP0 ULDC UR32, c[0x0][0x384] ;  /* 0x0000e10000200ab9 */ /* 0x004fe20000000800 */
[----:B------:R-:W-:Y:S01]  /*bad0*/  @UP0 ULDC UR33, c[0x0][0x384] ;  /* 0x0000e10000210ab9 */ /* 0x000fe20000000800 */
[----:B------:R-:W-:Y:S01]  /*bae0*/  @UP0 ULDC UR36, c[0x0][0x384] ;  /* 0x0000e10000240ab9 */ /* 0x000fe20000000800 */
[----:B------:R-:W-:Y:S01]  /*baf0*/  @UP1 ULDC.64 UR34, c[0x0][0x390] ;  /* 0x0000e40000221ab9 */ /* 0x000fe20000000a00 */
[----:B------:R-:W-:Y:S01]  /*bb00*/  UIMAD.WIDE.U32 UR36, UR38, UR36, URZ ;  /* 0x00000024262472a5 */ /* 0x000fe2000f8e003f */
[----:B---3--:R-:W-:Y:S01]  /*bb10*/  UMOV UR25, UR55 ;  /* 0x0000003700197c82 */ /* 0x008fe20008000000 */
[----:B------:R-:W-:Y:S01]  /*bb20*/  @UP0 ULDC UR29, c[0x0][0x384] ;  /* 0x0000e100001d0ab9 */ /* 0x000fe20000000800 */
[----:B------:R-:W-:Y:S01]  /*bb30*/  @UP0 ULDC UR27, c[0x0][0x388] ;  /* 0x0000e200001b0ab9 */ /* 0x000fe20000000800 */
[----:B------:R-:W-:Y:S01]  /*bb40*/  UMOV UR26, UR54 ;  /* 0x00000036001a7c82 */ /* 0x000fe20008000000 */
[----:B------:R-:W-:Y:S01]  /*bb50*/  UMOV UR28, UR57 ;  /* 0x00000039001c7c82 */ /* 0x000fe20008000000 */
[----:B------:R-:W-:Y:S01]  /*bb60*/  @UP0 ULDC UR24, c[0x0][0x384] ;  /* 0x0000e10000180ab9 */ /* 0x000fe20000000800 */
[----:B0-----:R-:W-:-:S02]  /*bb70*/  UIMAD.WIDE.U32 UR18, UR47, UR32, URZ ;  /* 0x000000202f1272a5 */ /* 0x001fc4000f8e003f */
[----:B------:R-:W-:Y:S01]  /*bb80*/  UIMAD.WIDE.U32 UR16, UR46, UR33, URZ ;  /* 0x000000212e1072a5 */ /* 0x000fe2000f8e003f */
[----:B------:R-:W-:Y:S01]  /*bb90*/  UMOV UR20, UR38 ;  /* 0x0000002600147c82 */ /* 0x000fe20008000000 */
[----:B------:R-:W-:Y:S01]  /*bba0*/  @UP0 UMOV UR38, UR37 ;  /* 0x0000002500260c82 */ /* 0x000fe20008000000 */
[----:B------:R-:W-:Y:S02]  /*bbb0*/  @UP1 ULDC.64 UR32, c[0x0][0x390] ;  /* 0x0000e40000201ab9 */ /* 0x000fe40000000a00 */
[----:B------:R-:W-:Y:S01]  /*bbc0*/  @UP0 UMOV UR47, UR19 ;  /* 0x00000013002f0c82 */ /* 0x000fe20008000000 */
[----:B------:R-:W-:Y:S02]  /*bbd0*/  UIMAD.WIDE.U32 UR18, UR55, UR48, URZ ;  /* 0x00000030371272a5 */ /* 0x000fe4000f8e003f */
[----:B------:R-:W-:Y:S01]  /*bbe0*/  @UP0 USHF.R.U32.HI UR31, URZ, UR41, UR47 ;  /* 0x000000293f1f0299 */ /* 0x000fe2000801162f */
[----:B------:R-:W-:Y:S01]  /*bbf0*/  @UP0 UMOV UR16, UR17 ;  /* 0x0000001100100c82 */ /* 0x000fe20008000000 */
[----:B------:R-:W-:Y:S01]  /*bc00*/  @UP1 ULDC.64 UR36, c[0x0][0x390] ;  /* 0x0000e40000241ab9 */ /* 0x000fe20000000a00 */
[----:B------:R-:W-:-:S02]  /*bc10*/  @UP0 USHF.R.U32.HI UR11, URZ, UR40, UR16 ;  /* 0x000000283f0b0299 */ /* 0x000fc40008011610 */
[----:B------:R-:W-:Y:S01]  /*bc20*/  @UP0 UMOV UR47, UR19 ;  /* 0x00000013002f0c82 */ /* 0x000fe20008000000 */
[----:B------:R-:W-:Y:S02]  /*bc30*/  UIMAD.WIDE.U32 UR40, UR31, UR34, URZ ;  /* 0x000000221f2872a5 */ /* 0x000fe4000f8e003f */
[----:B------:R-:W-:Y:S02]  /*bc40*/  @UP0 USHF.R.U32.HI UR25, URZ, UR39, UR47 ;  /* 0x000000273f190299 */ /* 0x000fe4000801162f */
[----:B------:R-:W-:Y:S01]  /*bc50*/  @UP0 USHF.R.U32.HI UR20, URZ, UR45, UR38 ;  /* 0x0000002d3f140299 */ /* 0x000fe20008011626 */
[----:B------:R-:W-:Y:S01]  /*bc60*/  UMOV UR47, UR31 ;  /* 0x0000001f002f7c82 */ /* 0x000fe20008000000 */
[----:B------:R-:W-:Y:S02]  /*bc70*/  @UP1 USHF.R.U32.HI UR47, URZ, UR35, UR41 ;  /* 0x000000233f2f1299 */ /* 0x000fe40008011629 */
[----:B------:R-:W-:Y:S02]  /*bc80*/  UIMAD.WIDE.U32 UR40, UR54, UR29, URZ ;  /* 0x0000001d362872a5 */ /* 0x000fe4000f8e003f */
[----:B------:R-:W-:-:S02]  /*bc90*/  UIMAD.WIDE.U32 UR38, UR11, UR32, URZ ;  /* 0x000000200b2672a5 */ /* 0x000fc4000f8e003f */
[----:B------:R-:W-:Y:S01]  /*bca0*/  @UP0 USHF.R.U32.HI UR26, URZ, UR27, UR41 ;  /* 0x0000001b3f1a0299 */ /* 0x000fe20008011629 */
[----:B------:R-:W-:Y:S01]  /*bcb0*/  R2UR UR27, R41 ;  /* 0x00000000291b72ca */ /* 0x000fe200000e0000 */
[----:B------:R-:W-:Y:S01]  /*bcc0*/  UIMAD.WIDE.U32 UR40, UR25, UR36, URZ ;  /* 0x00000024192872a5 */ /* 0x000fe2000f8e003f */
[----:B------:R-:W-:Y:S01]  /*bcd0*/  @UP0 ULDC UR21, c[0x0][0x384] ;  /* 0x0000e10000150ab9 */ /* 0x000fe20000000800 */
[----:B------:R-:W-:Y:S01]  /*bce0*/  UMOV UR54, UR11 ;  /* 0x0000000b00367c82 */ /* 0x000fe20008000000 */
[----:B------:R-:W-:Y:S01]  /*bcf0*/  UMOV UR53, UR25 ;  /* 0x0000001900357c82 */ /* 0x000fe20008000000 */
[----:B------:R-:W-:Y:S02]  /*bd00*/  @UP1 USHF.R.U32.HI UR54, URZ, UR33, UR39 ;  /* 0x000000213f361299 */ /* 0x000fe40008011627 */
[----:B------:R-:W-:Y:S02]  /*bd10*/  @UP1 USHF.R.U32.HI UR53, URZ, UR37, UR41 ;  /* 0x000000253f351299 */ /* 0x000fe40008011629 */
[----:B------:R-:W-:-:S02]  /*bd20*/  UIMAD.WIDE.U32 UR32, UR20, UR42, URZ ;  /* 0x0000002a142072a5 */ /* 0x000fc4000f8e003f */
[----:B------:R-:W-:Y:S01]  /*bd30*/  UIMAD.WIDE.U32 UR36, UR57, UR21, URZ ;  /* 0x00000015392472a5 */ /* 0x000fe2000f8e003f */
[----:B------:R-:W-:Y:S01]  /*bd40*/  @UP1 ULDC.64 UR16, c[0x0][0x390] ;  /* 0x0000e40000101ab9 */ /* 0x000fe20000000a00 */
[----:B------:R-:W-:Y:S01]  /*bd50*/  UMOV UR61, UR20 ;  /* 0x00000014003d7c82 */ /* 0x000fe20008000000 */
[----:B------:R-:W-:Y:S02]  /*bd60*/  @UP1 USHF.R.U32.HI UR61, URZ, UR43, UR33 ;  /* 0x0000002b3f3d1299 */ /* 0x000fe40008011621 */
[----:B------:R-:W-:Y:S02]  /*bd70*/  UIMAD.WIDE.U32 UR32, UR26, UR16, URZ ;  /* 0x000000101a2072a5 */ /* 0x000fe4000f8e003f */
[----:B------:R-:W-:Y:S01]  /*bd80*/  @UP0 UMOV UR36, UR37 ;  /* 0x0000002500240c82 */ /* 0x000fe20008000000 */
[----:B------:R-:W-:Y:S01]  /*bd90*/  UMOV UR45, UR26 ;  /* 0x0000001a002d7c82 */ /* 0x000fe20008000000 */
[----:B------:R-:W-:Y:S02]  /*bda0*/  @UP1 USHF.R.U32.HI UR45, URZ, UR17, UR33 ;  /* 0x000000113f2d1299 */ /* 0x000fe40008011621 */
[----:B------:R-:W-:-:S02]  /*bdb0*/  @UP0 USHF.R.U32.HI UR28, URZ, UR44, UR36 ;  /* 0x0000002c3f1c0299 */ /* 0x000fc40008011624 */
[----:B------:R-:W-:Y:S01]  /*bdc0*/  UIMAD.WIDE.U32 UR16, UR58, UR24, URZ ;  /* 0x000000183a1072a5 */ /* 0x000fe2000f8e003f */
[----:B------:R-:W-:Y:S01]  /*bdd0*/  @UP1 ULDC.64 UR18, c[0x0][0x390] ;  /* 0x0000e40000121ab9 */ /* 0x000fe20000000a00 */
[----:B------:R-:W-:Y:S01]  /*bde0*/  @UP1 ULDC.64 UR34, c[0x0][0x390] ;  /* 0x0000e40000221ab9 */ /* 0x000fe20000000a00 */
[----:B------:R-:W-:Y:S02]  /*bdf0*/  UIMAD.WIDE.U32 UR36, UR28, UR18, URZ ;  /* 0x000000121c2472a5 */ /* 0x000fe4000f8e003f */
[----:B------:R-:W-:Y:S02]  /*be00*/  @UP0 USHF.R.U32.HI UR12, URZ, UR51, UR17 ;  /* 0x000000333f0c0299 */ /* 0x000fe40008011611 */
[----:B------:R-:W-:Y:S02]  /*be10*/  UIADD3 UR36, -UR31, URZ, URZ ;  /* 0x0000003f1f247290 */ /* 0x000fe4000fffe13f */
[----:B------:R-:W-:Y:S02]  /*be20*/  UIMAD.WIDE.U32 UR42, UR12, UR34, URZ ;  /* 0x000000220c2a72a5 */ /* 0x000fe4000f8e003f */
[----:B------:R-:W-:Y:S01]  /*be30*/  UIMAD UR36, UR22, UR36, UR27 ;  /* 0x00000024162472a4 */ /* 0x000fe2000f8e021b */
[----:B------:R-:W-:Y:S01]  /*be40*/  R2UR UR27, R43 ;  /* 0x000000002b1b72ca */ /* 0x000fe200000e0000 */
[----:B------:R-:W-:-:S02]  /*be50*/  UIADD3 UR34, -UR11, URZ, URZ ;  /* 0x0000003f0b227290 */ /* 0x000fc4000fffe13f */
[----:B------:R-:W-:Y:S02]  /*be60*/  UIMAD.WIDE.U32 UR32, UR13, UR50, URZ ;  /* 0x000000320d2072a5 */ /* 0x000fe4000f8e003f */
[----:B------:R-:W-:Y:S01]  /*be70*/  UIMAD UR34, UR22, UR34, UR52 ;  /* 0x00000022162272a4 */ /* 0x000fe2000f8e0234 */
[----:B------:R-:W-:Y:S01]  /*be80*/  R2UR UR52, R44 ;  /* 0x000000002c3472ca */ /* 0x000fe200000e0000 */
[----:B------:R-:W-:Y:S01]  /*be90*/  @UP0 ULDC UR46, c[0x0][0x388] ;  /* 0x0000e200002e0ab9 */ /* 0x000fe20000000800 */
[----:B------:R-:W-:Y:S02]  /*bea0*/  UIADD3 UR51, -UR25, URZ, URZ ;  /* 0x0000003f19337290 */ /* 0x000fe4000fffe13f */
[----:B------:R-:W-:Y:S02]  /*beb0*/  @UP0 USHF.R.U32.HI UR13, URZ, UR46, UR33 ;  /* 0x0000002e3f0d0299 */ /* 0x000fe40008011621 */
[----:B------:R-:W-:Y:S01]  /*bec0*/  UIADD3 UR33, -UR20, URZ, URZ ;  /* 0x0000003f14217290 */ /* 0x000fe2000fffe13f */
[----:B------:R-:W-:Y:S01]  /*bed0*/  UMOV UR21, UR28 ;  /* 0x0000001c00157c82 */ /* 0x000fe20008000000 */
[----:B------:R-:W-:-:S02]  /*bee0*/  @UP1 USHF.R.U32.HI UR21, URZ, UR19, UR37 ;  /* 0x000000133f151299 */ /* 0x000fc40008011625 */
[----:B------:R-:W-:Y:S01]  /*bef0*/  UIMAD UR33, UR22, UR33, UR27 ;  /* 0x00000021162172a4 */ /* 0x000fe2000f8e021b */
[----:B------:R-:W-:Y:S02]  /*bf00*/  R2UR UR27, R45 ;  /* 0x000000002d1b72ca */ /* 0x000fe400000e0000 */
[----:B------:R-:W-:Y:S01]  /*bf10*/  UIMAD UR51, UR22, UR51, UR52 ;  /* 0x00000033163372a4 */ /* 0x000fe2000f8e0234 */
[----:B------:R-:W-:Y:S01]  /*bf20*/  R2UR UR52, R46 ;  /* 0x000000002e3472ca */ /* 0x000fe200000e0000 */
[----:B------:R-:W-:Y:S01]  /*bf30*/  @UP1 ULDC.64 UR38, c[0x0][0x390] ;  /* 0x0000e40000261ab9 */ /* 0x000fe20000000a00 */
[----:B------:R-:W-:Y:S01]  /*bf40*/  UMOV UR37, UR12 ;  /* 0x0000000c00257c82 */ /* 0x000fe20008000000 */
[----:B------:R-:W-:Y:S01]  /*bf50*/  @UP1 USHF.R.U32.HI UR37, URZ, UR35, UR43 ;  /* 0x000000233f251299 */ /* 0x000fe2000801162b */
[----:B------:R-:W-:Y:S01]  /*bf60*/  MOV R12, UR21 ;  /* 0x00000015000c7c02 */ /* 0x000fe20008000f00 */
[----:B------:R-:W-:Y:S02]  /*bf70*/  UIMAD.WIDE.U32 UR18, UR13, UR38, URZ ;  /* 0x000000260d1272a5 */ /* 0x000fe4000f8e003f */
[----:B------:R-:W-:-:S02]  /*bf80*/  UIADD3 UR43, -UR26, URZ, URZ ;  /* 0x0000003f1a2b7290 */ /* 0x000fc4000fffe13f */
[----:B------:R-:W-:Y:S01]  /*bf90*/  UIADD3 UR35, -UR12, URZ, URZ ;  /* 0x0000003f0c237290 */ /* 0x000fe2000fffe13f */
[----:B------:R-:W-:Y:S01]  /*bfa0*/  MOV R20, UR37 ;  /* 0x0000002500147c02 */ /* 0x000fe20008000f00 */
[----:B------:R-:W-:Y:S01]  /*bfb0*/  UMOV UR29, UR13 ;  /* 0x0000000d001d7c82 */ /* 0x000fe20008000000 */
[----:B------:R-:W-:Y:S02]  /*bfc0*/  @UP1 USHF.R.U32.HI UR29, URZ, UR39, UR19 ;  /* 0x000000273f1d1299 */ /* 0x000fe40008011613 */
[----:B------:R-:W-:Y:S02]  /*bfd0*/  UIMAD UR43, UR22, UR43, UR27 ;  /* 0x0000002b162b72a4 */ /* 0x000fe4000f8e021b */
[----:B------:R-:W-:Y:S02]  /*bfe0*/  UIADD3 UR19, -UR28, URZ, URZ ;  /* 0x0000003f1c137290 */ /* 0x000fe4000fffe13f */
[----:B------:R-:W-:Y:S02]  /*bff0*/  UIADD3 UR27, -UR13, URZ, URZ ;  /* 0x0000003f0d1b7290 */ /* 0x000fe4000fffe13f */
[----:B------:R-:W-:-:S02]  /*c000*/  UIMAD UR35, UR22, UR35, UR60 ;  /* 0x00000023162372a4 */ /* 0x000fc4000f8e023c */
[----:B------:R-:W-:Y:S02]  /*c010*/  UIADD3 UR60, -UR61, URZ, URZ ;  /* 0x0000003f3d3c7290 */ /* 0x000fe4000fffe13f */
[----:B------:R-:W-:Y:S02]  /*c020*/  UIMAD UR19, UR22, UR19, UR52 ;  /* 0x00000013161372a4 */ /* 0x000fe4000f8e0234 */
[----:B------:R-:W-:Y:S02]  /*c030*/  UIMAD UR27, UR22, UR27, UR59 ;  /* 0x0000001b161b72a4 */ /* 0x000fe4000f8e023b */
[----:B------:R-:W-:Y:S02]  /*c040*/  UIMAD UR60, UR23, UR60, UR20 ;  /* 0x0000003c173c72a4 */ /* 0x000fe4000f8e0214 */
[----:B------:R-:W-:Y:S02]  /*c050*/  UIADD3 UR20, -UR21, URZ, URZ ;  /* 0x0000003f15147290 */ /* 0x000fe4000fffe13f */
        /* <DEDUP_REMOVED lines=8> */
[----:B------:R-:W-:Y:S01]  /*c0e0*/  UIADD3 UR6, -UR47, URZ, URZ ;  /* 0x0000003f2f067290 */ /* 0x000fe2000fffe13f */
[----:B------:R-:W-:Y:S01]  /*c0f0*/  MOV R16, UR19 ;  /* 0x0000001300107c02 */ /* 0x000fe20008000f00 */
[----:B------:R-:W-:Y:S01]  /*c100*/  UIADD3 UR16, UR8, 0x6c00, URZ ;  /* 0x00006c0008107890 */ /* 0x000fe2000fffe03f */
[----:B------:R-:W-:Y:S01]  /*c110*/  MOV R21, UR35 ;  /* 0x0000002300157c02 */ /* 0x000fe20008000f00 */
[----:B------:R-:W-:Y:S02]  /*c120*/  UIMAD UR20, UR23, UR20, UR28 ;  /* 0x00000014171472a4 */ /* 0x000fe4000f8e021c */
[----:B------:R-:W-:Y:S02]  /*c130*/  UIMAD UR6, UR23, UR6, UR31 ;  /* 0x00000006170672a4 */ /* 0x000fe4000f8e021f */
[----:B------:R-:W-:Y:S01]  /*c140*/  MOV R19, UR16 ;  /* 0x0000001000137c02 */ /* 0x000fe20008000f00 */
[----:B------:R-:W-:Y:S01]  /*c150*/  UIADD3 UR55, UR10, 0x20, URZ ;  /* 0x000000200a377890 */ /* 0x000fe2000fffe03f */
[----:B------:R-:W-:Y:S01]  /*c160*/  MOV R13, UR20 ;  /* 0x00000014000d7c02 */ /* 0x000fe20008000f00 */
[----:B------:R-:W-:-:S02]  /*c170*/  UIADD3 UR22, -UR37, URZ, URZ ;  /* 0x0000003f25167290 */ /* 0x000fc4000fffe13f */
[----:B------:R-:W-:Y:S02]  /*c180*/  UIADD3 UR16, UR8, 0x4400, URZ ;  /* 0x0000440008107890 */ /* 0x000fe4000fffe03f */
[----:B------:R-:W-:Y:S02]  /*c190*/  UIMAD UR20, UR6, UR7, UR5 ;  /* 0x00000007061472a4 */ /* 0x000fe4000f8e0205 */
[----:B------:R-:W-:Y:S01]  /*c1a0*/  UIADD3 UR4, -UR54, URZ, URZ ;  /* 0x0000003f36047290 */ /* 0x000fe2000fffe13f */
[----:B------:R-:W-:Y:S01]  /*c1b0*/  MOV R11, UR22 ;  /* 0x00000016000b7c02 */ /* 0x000fe20008000f00 */
[----:B------:R-:W-:Y:S02]  /*c1c0*/  UIADD3 UR32, UR8, 0x7400, URZ ;  /* 0x0000740008207890 */ /* 0x000fe4000fffe03f */
[----:B------:R-:W-:Y:S01]  /*c1d0*/  UIADD3 UR52, -UR53, URZ, URZ ;  /* 0x0000003f35347290 */ /* 0x000fe2000fffe13f */
[----:B------:R-:W-:Y:S01]  /*c1e0*/  R2UR UR22, R11 ;  /* 0x000000000b1672ca */ /* 0x000fe200000e0000 */
[----:B------:R-:W-:-:S02]  /*c1f0*/  UIADD3 UR44, -UR45, URZ, URZ ;  /* 0x0000003f2d2c7290 */ /* 0x000fc4000fffe13f */
[----:B------:R-:W-:Y:S01]  /*c200*/  UIMAD UR4, UR23, UR4, UR11 ;  /* 0x00000004170472a4 */ /* 0x000fe2000f8e020b */
[----:B------:R-:W-:Y:S01]  /*c210*/  MOV R22, UR32 ;  /* 0x0000002000167c02 */ /* 0x000fe20008000f00 */
[----:B------:R-:W-:Y:S01]  /*c220*/  UMOV UR17, UR9 ;  /* 0x0000000900117c82 */ /* 0x000fe20008000000 */
[----:B------:R-:W-:Y:S01]  /*c230*/  UMOV UR18, UR55 ;  /* 0x0000003700127c82 */ /* 0x000fe20008000000 */
[----:B------:R-:W-:Y:S01]  /*c240*/  UMOV UR19, UR36 ;  /* 0x0000002400137c82 */ /* 0x000fe20008000000 */
[----:B------:R-:W-:Y:S01]  /*c250*/  UMOV UR21, UR47 ;  /* 0x0000002f00157c82 */ /* 0x000fe20008000000 */
[----:B------:R-:W-:Y:S01]  /*c260*/  UIMAD UR52, UR23, UR52, UR25 ;  /* 0x00000034173472a4 */ /* 0x000fe2000f8e0219 */
[----:B------:R0:W-:Y:S01]  /*c270*/  UTMALDG.4D.IM2COL [UR16], [UR14], UR30 ;  /* 0x000000100e0073b4 */ /* 0x0001e2000805801e */
[----:B------:R-:W-:Y:S01]  /*c280*/  UIMAD UR44, UR23, UR44, UR26 ;  /* 0x0000002c172c72a4 */ /* 0x000fe2000f8e021a */
[----:B------:R-:W-:Y:S01]  /*c290*/  R2UR UR23, R10 ;  /* 0x000000000a1772ca */ /* 0x000fe200000e0000 */
[----:B------:R-:W-:Y:S01]  /*c2a0*/  UIADD3 UR32, UR8, 0x4c00, URZ ;  /* 0x00004c0008207890 */ /* 0x000fe2000fffe03f */
[----:B------:R-:W-:Y:S01]  /*c2b0*/  MOV R17, UR18 ;  /* 0x0000001200117c02 */ /* 0x000fe20008000f00 */
[----:B------:R-:W-:Y:S01]  /*c2c0*/  UIMAD UR36, UR4, UR7, UR5 ;  /* 0x00000007042472a4 */ /* 0x000fe2000f8e0205 */
[----:B------:R-:W-:Y:S01]  /*c2d0*/  MOV R18, UR17 ;  /* 0x0000001100127c02 */ /* 0x000fe20008000f00 */
[----:B------:R-:W-:-:S02]  /*c2e0*/  UIMAD UR60, UR60, UR7, UR5 ;  /* 0x000000073c3c72a4 */ /* 0x000fc4000f8e0205 */
[----:B------:R-:W-:Y:S02]  /*c2f0*/  UIADD3 UR48, UR8, 0x5c00, URZ ;  /* 0x00005c0008307890 */ /* 0x000fe4000fffe03f */
[----:B------:R-:W-:Y:S02]  /*c300*/  UIMAD UR52, UR52, UR7, UR5 ;  /* 0x00000007343472a4 */ /* 0x000fe4000f8e0205 */
[----:B------:R-:W-:Y:S02]  /*c310*/  UIADD3 UR40, UR8, 0x6400, URZ ;  /* 0x0000640008287890 */ /* 0x000fe4000fffe03f */
[----:B------:R-:W-:Y:S01]  /*c320*/  UIMAD UR44, UR44, UR7, UR5 ;  /* 0x000000072c2c72a4 */ /* 0x000fe2000f8e0205 */
[----:B------:R-:W-:Y:S01]  /*c330*/  UMOV UR35, UR34 ;  /* 0x0000002200237c82 */ /* 0x000fe20008000000 */
[----:B------:R-:W-:Y:S01]  /*c340*/  UMOV UR37, UR54 ;  /* 0x0000003600257c82 */ /* 0x000fe20008000000 */
[----:B------:R-:W-:Y:S01]  /*c350*/  UMOV UR33, UR9 ;  /* 0x0000000900217c82 */ /* 0x000fe20008000000 */
[----:B------:R-:W-:Y:S01]  /*c360*/  UMOV UR34, UR55 ;  /* 0x0000003700227c82 */ /* 0x000fe20008000000 */
[----:B------:R-:W-:Y:S01]  /*c370*/  UMOV UR57, UR9 ;  /* 0x0000000900397c82 */ /* 0x000fe20008000000 */
[----:B------:R-:W-:Y:S01]  /*c380*/  UMOV UR58, UR55 ;  /* 0x00000037003a7c82 */ /* 0x000fe20008000000 */
[----:B------:R-:W-:Y:S01]  /*c390*/  UMOV UR50, UR55 ;  /* 0x0000003700327c82 */ /* 0x000fe20008000000 */
[----:B0-----:R-:W-:Y:S01]  /*c3a0*/  R2UR UR20, R13 ;  /* 0x000000000d1472ca */ /* 0x001fe200000e0000 */
[----:B------:R0:W-:Y:S01]  /*c3b0*/  UTMALDG.4D.IM2COL [UR32], [UR14], UR30 ;  /* 0x000000200e0073b4 */ /* 0x0001e2000805801e */
[----:B------:R-:W-:Y:S01]  /*c3c0*/  R2UR UR21, R12 ;  /* 0x000000000c1572ca */ /* 0x000fe200000e0000 */
[----:B------:R-:W-:Y:S01]  /*c3d0*/  UMOV UR41, UR9 ;  /* 0x0000000900297c82 */ /* 0x000fe20008000000 */
[----:B------:R-:W-:Y:S01]  /*c3e0*/  R2UR UR19, R16 ;  /* 0x00000000101372ca */ /* 0x000fe200000e0000 */
[----:B------:R-:W-:Y:S01]  /*c3f0*/  UMOV UR42, UR55 ;  /* 0x00000037002a7c82 */ /* 0x000fe20008000000 */
[----:B------:R-:W-:Y:S01]  /*c400*/  R2UR UR18, R17 ;  /* 0x00000000111272ca */ /* 0x000fe200000e0000 */
[----:B------:R-:W-:Y:S01]  /*c410*/  UIADD3 UR11, -UR29, URZ, URZ ;  /* 0x0000003f1d0b7290 */ /* 0x000fe2000fffe13f */
[----:B------:R-:W-:Y:S01]  /*c420*/  R2UR UR17, R18 ;  /* 0x00000000121172ca */ /* 0x000fe200000e0000 */
[----:B------:R1:W-:Y:S01]  /*c430*/  UTMALDG.4D.IM2COL [UR56], [UR14], UR30 ;  /* 0x000000380e0073b4 */ /* 0x0003e2000805801e */
[----:B------:R-:W-:Y:S01]  /*c440*/  R2UR UR16, R19 ;  /* 0x00000000131072ca */ /* 0x000fe200000e0000 */
[----:B------:R-:W-:Y:S01]  /*c450*/  UIMAD UR22, UR23, UR22, UR12 ;  /* 0x00000016171672a4 */ /* 0x000fe2000f8e020c */
[----:B------:R-:W-:Y:S01]  /*c460*/  MOV R17, UR55 ;  /* 0x0000003700117c02 */ /* 0x000fe20008000f00 */
[----:B------:R-:W-:-:S02]  /*c470*/  UIMAD UR20, UR20, UR7, UR5 ;  /* 0x00000007141472a4 */ /* 0x000fc4000f8e0205 */
[----:B------:R-:W-:Y:S01]  /*c480*/  UIMAD UR11, UR23, UR11, UR13 ;  /* 0x0000000b170b72a4 */ /* 0x000fe2000f8e020d */
[----:B------:R2:W-:Y:S01]  /*c490*/  UTMALDG.4D.IM2COL [UR48], [UR14], UR30 ;  /* 0x000000300e0073b4 */ /* 0x0005e2000805801e */
[----:B------:R-:W-:Y:S02]  /*c4a0*/  UIADD3 UR24, UR8, 0x7c00, URZ ;  /* 0x00007c0008187890 */ /* 0x000fe4000fffe03f */
[----:B------:R-:W-:Y:S01]  /*c4b0*/  UIMAD UR28, UR11, UR7, UR5 ;  /* 0x000000070b1c72a4 */ /* 0x000fe2000f8e0205 */
[----:B------:R-:W-:Y:S01]  /*c4c0*/  ULDC.64 UR46, c[0x0][0x198] ;  /* 0x00006600002e7ab9 */ /* 0x000fe20000000a00 */
[----:B------:R-:W-:Y:S01]  /*c4d0*/  UMOV UR25, UR9 ;  /* 0x0000000900197c82 */ /* 0x000fe20008000000 */
[----:B------:R-:W-:Y:S01]  /*c4e0*/  UMOV UR26, UR55 ;  /* 0x00000037001a7c82 */ /* 0x000fe20008000000 */
[----:B------:R3:W-:Y:S01]  /*c4f0*/  UTMALDG.4D.IM2COL [UR40], [UR14], UR30 ;  /* 0x000000280e0073b4 */ /* 0x0007e2000805801e */
[----:B0-----:R-:W-:Y:S01]  /*c500*/  R2UR UR37, R20 ;  /* 0x00000000142572ca */ /* 0x001fe200000e0000 */
[----:B------:R-:W-:Y:S01]  /*c510*/  UIMAD UR36, UR22, UR7, UR5 ;  /* 0x00000007162472a4 */ /* 0x000fe2000f8e0205 */
[----:B------:R-:W-:Y:S01]  /*c520*/  R2UR UR35, R21 ;  /* 0x00000000152372ca */ /* 0x000fe200000e0000 */
[----:B------:R-:W-:Y:S01]  /*c530*/  UIADD3 UR4, UP0, UR46, 0x1f0, URZ ;  /* 0x000001f02e047890 */ /* 0x000fe2000ff1e03f */
[----:B------:R-:W-:Y:S01]  /*c540*/  R2UR UR32, R22 ;  /* 0x00000000162072ca */ /* 0x000fe200000e0000 */
[----:B------:R-:W-:Y:S01]  /*c550*/  UMOV UR6, 0x0 ;  /* 0x0000000000067882 */ /* 0x000fe20000000000 */
[----:B------:R-:W-:Y:S01]  /*c560*/  UMOV UR7, 0x10000000 ;  /* 0x1000000000077882 */ /* 0x000fe20000000000 */
[----:B------:R0:W-:Y:S01]  /*c570*/  UTMALDG.4D.IM2COL [UR16], [UR14], UR30 ;  /* 0x000000100e0073b4 */ /* 0x0001e2000805801e */
[----:B------:R-:W-:Y:S01]  /*c580*/  UIADD3.X UR5, URZ, UR47, URZ, UP0, !UPT ;  /* 0x0000002f3f057290 */ /* 0x000fe200087fe43f */
[----:B------:R-:W-:Y:S01]  /*c590*/  R2UR UR55, R17 ;  /* 0x00000000113772ca */ /* 0x000fe200000e0000 */
[----:B-1----:R-:W-:Y:S01]  /*c5a0*/  UIADD3 UR56, UR8, 0x1c800, URZ ;  /* 0x0001c80008387890 */ /* 0x002fe2000fffe03f */
[----:B------:R-:W-:Y:S01]  /*c5b0*/  R2UR UR59, R57 ;  /* 0x00000000393b72ca */ /* 0x000fe200000e0000 */
[----:B------:R-:W-:Y:S01]  /*c5c0*/  UMOV UR58, UR10 ;  /* 0x0000000a003a7c82 */ /* 0x000fe20008000000 */
[----:B--2---:R-:W-:Y:S01]  /*c5d0*/  R2UR UR51, R51 ;  /* 0x00000000333372ca */ /* 0x004fe200000e0000 */
[----:B------:R-:W-:-:S03]  /*c5e0*/  UIADD3 UR48, UR8, 0x19800, URZ ;  /* 0x0001980008307890 */ /* 0x000fc6000fffe03f */
[----:B------:R1:W-:Y:S01]  /*c5f0*/  UTMALDG.4D.IM2COL [UR32], [UR14], UR30 ;  /* 0x000000200e0073b4 */ /* 0x0003e2000805801e */
[----:B------:R-:W-:Y:S01]  /*c600*/  UMOV UR50, UR10 ;  /* 0x0000000a00327c82 */ /* 0x000fe20008000000 */
[----:B---3--:R-:W-:Y:S01]  /*c610*/  R2UR UR43, R52 ;  /* 0x00000000342b72ca */ /* 0x008fe200000e0000 */
[----:B------:R-:W-:Y:S01]  /*c620*/  UIADD3 UR40, UR8, 0x18800, URZ ;  /* 0x0001880008287890 */ /* 0x000fe2000fffe03f */
[----:B------:R2:W-:Y:S01]  /*c630*/  UTMALDG.4D.IM2COL [UR24], [UR14], UR30 ;  /* 0x000000180e0073b4 */ /* 0x0005e2000805801e */
[----:B------:R-:W-:Y:S01]  /*c640*/  UMOV UR42, UR10 ;  /* 0x0000000a002a7c82 */ /* 0x000fe20008000000 */
[----:B0-----:R-:W-:Y:S01]  /*c650*/  R2UR UR20, R7 ;  /* 0x00000000071472ca */ /* 0x001fe200000e0000 */
[----:B------:R-:W-:Y:S01]  /*c660*/  UIADD3 UR16, UR8, 0x18000, URZ ;  /* 0x0001800008107890 */ /* 0x000fe2000fffe03f */
[----:B------:R-:W-:Y:S01]  /*c670*/  R2UR UR21, R8 ;  /* 0x00000000081572ca */ /* 0x000fe200000e0000 */
[----:B------:R-:W-:Y:S01]  /*c680*/  UMOV UR17, UR9 ;  /* 0x0000000900117c82 */ /* 0x000fe20008000000 */
[----:B------:R-:W-:Y:S01]  /*c690*/  R2UR UR19, R15 ;  /* 0x000000000f1372ca */ /* 0x000fe200000e0000 */
[----:B------:R-:W-:-:S04]  /*c6a0*/  UMOV UR18, UR10 ;  /* 0x0000000a00127c82 */ /* 0x000fc80008000000 */
[----:B------:R-:W-:Y:S02]  /*c6b0*/  MOV R12, UR43 ;  /* 0x0000002b000c7c02 */ /* 0x000fe40008000f00 */
[----:B------:R-:W-:Y:S02]  /*c6c0*/  R2UR UR43, R49 ;  /* 0x00000000312b72ca */ /* 0x000fe400000e0000 */
[----:B-1----:R-:W-:Y:S01]  /*c6d0*/  R2UR UR35, R53 ;  /* 0x00000000352372ca */ /* 0x002fe200000e0000 */
[----:B------:R-:W-:Y:S01]  /*c6e0*/  UIADD3 UR32, UR8, 0x1a800, URZ ;  /* 0x0001a80008207890 */ /* 0x000fe2000fffe03f */
[----:B------:R-:W-:Y:S01]  /*c6f0*/  IMAD.U32 R32, RZ, RZ, UR20 ;  /* 0x00000014ff207e24 */ /* 0x000fe2000f8e00ff */
[----:B------:R-:W-:Y:S01]  /*c700*/  UMOV UR44, UR20 ;  /* 0x00000014002c7c82 */ /* 0x000fe20008000000 */
[----:B------:R-:W-:Y:S01]  /*c710*/  IMAD.U32 R33, RZ, RZ, UR21 ;  /* 0x00000015ff217e24 */ /* 0x000fe2000f8e00ff */
[----:B------:R-:W-:Y:S01]  /*c720*/  UMOV UR45, UR21 ;  /* 0x00000015002d7c82 */ /* 0x000fe20008000000 */
[----:B------:R0:W-:Y:S01]  /*c730*/  UTMALDG.4D [UR16], [UR4], desc[UR6] ;  /* 0x00000610040075b4 */ /* 0x0001e20008019000 */
[----:B--2---:R-:W-:Y:S01]  /*c740*/  R2UR UR27, R50 ;  /* 0x00000000321b72ca */ /* 0x004fe200000e0000 */
[----:B------:R-:W-:Y:S01]  /*c750*/  UIADD3 UR24, UR8, 0x19000, URZ ;  /* 0x0001900008187890 */ /* 0x000fe2000fffe03f */
[----:B------:R-:W-:Y:S01]  /*c760*/  MOV R10, UR45 ;  /* 0x0000002d000a7c02 */ /* 0x000fe20008000f00 */
[----:B------:R-:W-:Y:S01]  /*c770*/  UMOV UR28, UR20 ;  /* 0x00000014001c7c82 */ /* 0x000fe20008000000 */
[----:B------:R-:W-:Y:S01]  /*c780*/  UMOV UR29, UR21 ;  /* 0x00000015001d7c82 */ /* 0x000fe20008000000 */
[----:B------:R-:W-:Y:S01]  /*c790*/  MOV R16, UR28 ;  /* 0x0000001c00107c02 */ /* 0x000fe20008000f00 */
[----:B------:R-:W-:Y:S01]  /*c7a0*/  UMOV UR26, UR10 ;  /* 0x0000000a001a7c82 */ /* 0x000fe20008000000 */
[----:B------:R-:W-:Y:S01]  /*c7b0*/  MOV R13, UR29 ;  /* 0x0000001d000d7c02 */ /* 0x000fe20008000f00 */
[----:B------:R1:W-:Y:S01]  /*c7c0*/  UTMALDG.4D [UR40], [UR4], desc[UR6] ;  /* 0x00000628040075b4 */ /* 0x0003e20008019000 */
[----:B------:R-:W-:Y:S01]  /*c7d0*/  MOV R11, UR44 ;  /* 0x0000002c000b7c02 */ /* 0x000fe20008000f00 */
[----:B------:R-:W-:Y:S01]  /*c7e0*/  IMAD.U32 R28, RZ, RZ, UR20 ;  /* 0x00000014ff1c7e24 */ /* 0x000fe2000f8e00ff */
[----:B------:R-:W-:Y:S01]  /*c7f0*/  UMOV UR60, UR20 ;  /* 0x00000014003c7c82 */ /* 0x000fe20008000000 */
[----:B------:R-:W-:Y:S01]  /*c800*/  IMAD.U32 R29, RZ, RZ, UR21 ;  /* 0x00000015ff1d7e24 */ /* 0x000fe2000f8e00ff */
[----:B------:R-:W-:Y:S01]  /*c810*/  UMOV UR61, UR21 ;  /* 0x00000015003d7c82 */ /* 0x000fe20008000000 */
[----:B------:R-:W-:Y:S01]  /*c820*/  IMAD.U32 R30, RZ, RZ, UR20 ;  /* 0x00000014ff1e7e24 */ /* 0x000fe2000f8e00ff */
[----:B------:R-:W-:Y:S01]  /*c830*/  UMOV UR52, UR20 ;  /* 0x0000001400347c82 */ /* 0x000fe20008000000 */
[----:B------:R2:W-:Y:S01]  /*c840*/  UTMALDG.4D [UR24], [UR4], desc[UR6] ;  /* 0x00000618040075b4 */ /* 0x0005e20008019000 */
[----:B------:R-:W-:Y:S01]  /*c850*/  IMAD.U32 R31, RZ, RZ, UR21 ;  /* 0x00000015ff1f7e24 */ /* 0x000fe2000f8e00ff */
[----:B------:R-:W-:Y:S01]  /*c860*/  UMOV UR53, UR21 ;  /* 0x0000001500357c82 */ /* 0x000fe20008000000 */
[----:B------:R-:W-:Y:S01]  /*c870*/  UMOV UR36, UR20 ;  /* 0x0000001400247c82 */ /* 0x000fe20008000000 */
[----:B------:R-:W-:Y:S01]  /*c880*/  UMOV UR37, UR21 ;  /* 0x0000001500257c82 */ /* 0x000fe20008000000 */
[----:B------:R-:W-:Y:S01]  /*c890*/  MOV R25, UR21 ;  /* 0x0000001500197c02 */ /* 0x000fe20008000f00 */
[----:B------:R-:W-:Y:S01]  /*c8a0*/  UMOV UR22, UR43 ;  /* 0x0000002b00167c82 */ /* 0x000fe20008000000 */
[----:B------:R-:W-:Y:S01]  /*c8b0*/  MOV R26, UR20 ;  /* 0x00000014001a7c02 */ /* 0x000fe20008000f00 */
[----:B------:R-:W-:Y:S01]  /*c8c0*/  UMOV UR13, UR27 ;  /* 0x0000001b000d7c82 */ /* 0x000fe20008000000 */
[----:B------:R-:W-:Y:S01]  /*c8d0*/  MOV R27, UR19 ;  /* 0x00000013001b7c02 */ /* 0x000fe20008000f00 */
[----:B0-----:R-:W-:Y:S01]  /*c8e0*/  UIADD3 UR16, UR8, 0x1c000, URZ ;  /* 0x0001c00008107890 */ /* 0x001fe2000fffe03f */
[----:B------:R-:W-:Y:S01]  /*c8f0*/  R2UR UR20, R32 ;  /* 0x00000000201472ca */ /* 0x000fe200000e0000 */
[----:B------:R0:W-:Y:S01]  /*c900*/  UTMALDG.4D [UR48], [UR4], desc[UR6] ;  /* 0x00000630040075b4 */ /* 0x0001e20008019000 */
[----:B------:R-:W-:Y:S01]  /*c910*/  R2UR UR21, R33 ;  /* 0x00000000211572ca */ /* 0x000fe200000e0000 */
[----:B------:R-:W-:Y:S01]  /*c920*/  UMOV UR34, UR10 ;  /* 0x0000000a00227c82 */ /* 0x000fe20008000000 */
[----:B------:R-:W-:Y:S01]  /*c930*/  R2UR UR19, R56 ;  /* 0x00000000381372ca */ /* 0x000fe200000e0000 */
[----:B------:R-:W-:Y:S01]  /*c940*/  UMOV UR15, UR51 ;  /* 0x00000033000f7c82 */ /* 0x000fe20008000000 */
[----:B------:R-:W-:Y:S01]  /*c950*/  MOV R20, UR45 ;  /* 0x0000002d00147c02 */ /* 0x000fe20008000f00 */
[----:B-1----:R-:W-:Y:S01]  /*c960*/  UIADD3 UR40, UR8, 0x1a000, URZ ;  /* 0x0001a00008287890 */ /* 0x002fe2000fffe03f */
[----:B------:R-:W-:Y:S01]  /*c970*/  MOV R21, UR44 ;  /* 0x0000002c00157c02 */ /* 0x000fe20008000f00 */
[----:B------:R-:W-:Y:S01]  /*c980*/  UMOV UR11, UR35 ;  /* 0x00000023000b7c82 */ /* 0x000fe20008000000 */
[----:B------:R-:W-:-:S02]  /*c990*/  R2UR UR45, R10 ;  /* 0x000000000a2d72ca */ /* 0x000fc400000e0000 */
[----:B------:R-:W-:Y:S02]  /*c9a0*/  R2UR UR44, R11 ;  /* 0x000000000b2c72ca */ /* 0x000fe400000e0000 */
[----:B------:R-:W-:Y:S01]  /*c9b0*/  R2UR UR43, R12 ;  /* 0x000000000c2b72ca */ /* 0x000fe200000e0000 */
[----:B--2---:R-:W-:Y:S01]  /*c9c0*/  UIADD3 UR24, UR8, 0x1b000, URZ ;  /* 0x0001b00008187890 */ /* 0x004fe2000fffe03f */
[----:B------:R-:W-:Y:S02]  /*c9d0*/  R2UR UR29, R13 ;  /* 0x000000000d1d72ca */ /* 0x000fe400000e0000 */
[----:B------:R-:W-:Y:S02]  /*c9e0*/  R2UR UR28, R16 ;  /* 0x00000000101c72ca */ /* 0x000fe400000e0000 */
[----:B------:R-:W-:Y:S02]  /*c9f0*/  MOV R13, UR21 ;  /* 0x00000015000d7c02 */ /* 0x000fe40008000f00 */
[----:B------:R-:W-:-:S02]  /*ca00*/  MOV R16, UR20 ;  /* 0x0000001400107c02 */ /* 0x000fc40008000f00 */
[----:B------:R-:W-:Y:S02]  /*ca10*/  MOV R17, UR19 ;  /* 0x0000001300117c02 */ /* 0x000fe40008000f00 */
[----:B------:R-:W-:Y:S01]  /*ca20*/  R2UR UR27, R54 ;  /* 0x00000000361b72ca */ /* 0x000fe200000e0000 */
[----:B------:R1:W-:Y:S01]  /*ca30*/  UTMALDG.4D [UR40], [UR4], desc[UR6] ;  /* 0x00000628040075b4 */ /* 0x0003e20008019000 */
[----:B------:R-:W-:Y:S01]  /*ca40*/  R2UR UR20, R30 ;  /* 0x000000001e1472ca */ /* 0x000fe200000e0000 */
[----:B------:R-:W-:Y:S01]  /*ca50*/  UMOV UR31, UR43 ;  /* 0x0000002b001f7c82 */ /* 0x000fe20008000000 */
[----:B------:R-:W-:Y:S01]  /*ca60*/  MOV R11, UR29 ;  /* 0x0000001d000b7c02 */ /* 0x000fe20008000f00 */
[----:B0-----:R-:W-:Y:S01]  /*ca70*/  UIADD3 UR48, UR8, 0x1d000, URZ ;  /* 0x0001d00008307890 */ /* 0x001fe2000fffe03f */
[----:B------:R-:W-:Y:S02]  /*ca80*/  MOV R12, UR28 ;  /* 0x0000001c000c7c02 */ /* 0x000fe40008000f00 */
[----:B------:R-:W-:Y:S01]  /*ca90*/  R2UR UR28, R28 ;  /* 0x000000001c1c72ca */ /* 0x000fe200000e0000 */
[----:B------:R0:W-:Y:S01]  /*caa0*/  UTMALDG.4D [UR32], [UR4], desc[UR6] ;  /* 0x00000620040075b4 */ /* 0x0001e20008019000 */
[----:B------:R-:W-:-:S02]  /*cab0*/  R2UR UR29, R29 ;  /* 0x000000001d1d72ca */ /* 0x000fc400000e0000 */
[----:B------:R-:W-:Y:S01]  /*cac0*/  R2UR UR21, R31 ;  /* 0x000000001f1572ca */ /* 0x000fe200000e0000 */
[----:B------:R-:W-:Y:S01]  /*cad0*/  UMOV UR14, UR27 ;  /* 0x0000001b000e7c82 */ /* 0x000fe20008000000 */
[----:B------:R-:W-:Y:S02]  /*cae0*/  R2UR UR19, R55 ;  /* 0x00000000371372ca */ /* 0x000fe400000e0000 */
[----:B------:R-:W-:Y:S02]  /*caf0*/  MOV R18, UR53 ;  /* 0x0000003500127c02 */ /* 0x000fe40008000f00 */
[----:B------:R-:W-:Y:S02]  /*cb00*/  MOV R19, UR52 ;  /* 0x0000003400137c02 */ /* 0x000fe40008000f00 */
[----:B------:R-:W-:Y:S02]  /*cb10*/  R2UR UR53, R18 ;  /* 0x00000000123572ca */ /* 0x000fe400000e0000 */
[----:B------:R-:W-:Y:S01]  /*cb20*/  R2UR UR52, R19 ;  /* 0x00000000133472ca */ /* 0x000fe200000e0000 */
[----:B------:R2:W-:Y:S01]  /*cb30*/  UTMALDG.4D [UR24], [UR4], desc[UR6] ;  /* 0x00000618040075b4 */ /* 0x0005e20008019000 */
[----:B------:R-:W-:-:S02]  /*cb40*/  MOV R18, UR18 ;  /* 0x0000001200127c02 */ /* 0x000fc40008000f00 */
[----:B------:R-:W-:Y:S01]  /*cb50*/  MOV R19, UR17 ;  /* 0x0000001100137c02 */ /* 0x000fe20008000f00 */
[----:B------:R-:W-:Y:S01]  /*cb60*/  UMOV UR30, UR19 ;  /* 0x00000013001e7c82 */ /* 0x000fe20008000000 */
[----:B-1----:R-:W-:Y:S01]  /*cb70*/  R2UR UR45, R20 ;  /* 0x00000000142d72ca */ /* 0x002fe200000e0000 */
[----:B------:R-:W-:Y:S01]  /*cb80*/  UIADD3 UR40, UR8, 0x1d800, URZ ;  /* 0x0001d80008287890 */ /* 0x000fe2000fffe03f */
[----:B------:R-:W-:Y:S01]  /*cb90*/  MOV R20, UR16 ;  /* 0x0000001000147c02 */ /* 0x000fe20008000f00 */
[----:B------:R-:W-:Y:S01]  /*cba0*/  UIADD3 UR16, UR8, 0x1b800, URZ ;  /* 0x0001b80008107890 */ /* 0x000fe2000fffe03f */
[----:B------:R-:W-:Y:S02]  /*cbb0*/  R2UR UR51, R58 ;  /* 0x000000003a3372ca */ /* 0x000fe400000e0000 */
[----:B------:R-:W-:Y:S01]  /*cbc0*/  R2UR UR44, R21 ;  /* 0x00000000152c72ca */ /* 0x000fe200000e0000 */
[----:B0-----:R-:W-:Y:S01]  /*cbd0*/  UIADD3 UR32, UR8, 0x1e000, URZ ;  /* 0x0001e00008207890 */ /* 0x001fe2000fffe03f */
[----:B------:R-:W-:-:S02]  /*cbe0*/  R2UR UR43, R59 ;  /* 0x000000003b2b72ca */ /* 0x000fc400000e0000 */
[----:B------:R-:W-:Y:S02]  /*cbf0*/  MOV R10, UR31 ;  /* 0x0000001f000a7c02 */ /* 0x000fe40008000f00 */
[----:B------:R0:W-:Y:S01]  /*cc00*/  UTMALDG.4D [UR16], [UR4], desc[UR6] ;  /* 0x00000610040075b4 */ /* 0x0001e20008019000 */
[----:B------:R-:W-:Y:S02]  /*cc10*/  MOV R22, UR37 ;  /* 0x0000002500167c02 */ /* 0x000fe40008000f00 */
[----:B------:R-:W-:Y:S02]  /*cc20*/  MOV R23, UR36 ;  /* 0x0000002400177c02 */ /* 0x000fe40008000f00 */
[----:B------:R-:W-:Y:S01]  /*cc30*/  R2UR UR31, R10 ;  /* 0x000000000a1f72ca */ /* 0x000fe200000e0000 */
[----:B------:R-:W-:Y:S01]  /*cc40*/  VIADD R10, R9, 0x1 ;  /* 0x00000001090a7836 */ /* 0x000fe20000000000 */
[----:B------:R-:W-:Y:S02]  /*cc50*/  R2UR UR37, R22 ;  /* 0x00000000162572ca */ /* 0x000fe400000e0000 */
[----:B------:R-:W-:Y:S01]  /*cc60*/  R2UR UR36, R23 ;  /* 0x00000000172472ca */ /* 0x000fe200000e0000 */
[----:B--2---:R-:W-:Y:S01]  /*cc70*/  UIADD3 UR24, UR8, 0x1e800, URZ ;  /* 0x0001e80008187890 */ /* 0x004fe2000fffe03f */
[----:B------:R-:W-:-:S02]  /*cc80*/  R2UR UR35, R60 ;  /* 0x000000003c2372ca */ /* 0x000fc400000e0000 */
[----:B------:R-:W-:Y:S02]  /*cc90*/  R2UR UR29, R11 ;  /* 0x000000000b1d72ca */ /* 0x000fe400000e0000 */
[----:B------:R-:W-:Y:S02]  /*cca0*/  R2UR UR28, R12 ;  /* 0x000000000c1c72ca */ /* 0x000fe400000e0000 */
[----:B------:R-:W-:Y:S01]  /*ccb0*/  R2UR UR27, R61 ;  /* 0x000000003d1b72ca */ /* 0x000fe200000e0000 */
[----:B------:R-:W1:Y:S01]  /*ccc0*/  LDC R12, c[0x0][0x3c8] ;  /* 0x0000f200ff0c7b82 */ /* 0x000e620000000800 */
[----:B------:R-:W-:Y:S02]  /*ccd0*/  MOV R9, UR43 ;  /* 0x0000002b00097c02 */ /* 0x000fe40008000f00 */
[----:B------:R-:W-:Y:S02]  /*cce0*/  MOV R24, UR22 ;  /* 0x0000001600187c02 */ /* 0x000fe40008000f00 */
[----:B------:R-:W-:-:S02]  /*ccf0*/  MOV R11, UR55 ;  /* 0x00000037000b7c02 */ /* 0x000fc40008000f00 */
[----:B------:R-:W-:Y:S02]  /*cd00*/  R2UR UR22, R24 ;  /* 0x00000000181672ca */ /* 0x000fe400000e0000 */
[----:B0-----:R-:W-:Y:S02]  /*cd10*/  R2UR UR21, R13 ;  /* 0x000000000d1572ca */ /* 0x001fe400000e0000 */
[----:B------:R-:W-:Y:S01]  /*cd20*/  R2UR UR20, R16 ;  /* 0x00000000101472ca */ /* 0x000fe200000e0000 */
[----:B------:R-:W-:Y:S01]  /*cd30*/  IMAD.U32 R16, RZ, RZ, UR10 ;  /* 0x0000000aff107e24 */ /* 0x000fe2000f8e00ff */
[----:B------:R-:W-:Y:S01]  /*cd40*/  R2UR UR19, R17 ;  /* 0x00000000111372ca */ /* 0x000fe200000e0000 */
[----:B------:R-:W-:Y:S01]  /*cd50*/  IMAD.U32 R17, RZ, RZ, UR10 ;  /* 0x0000000aff117e24 */ /* 0x000fe2000f8e00ff */
[----:B------:R-:W-:Y:S02]  /*cd60*/  R2UR UR18, R18 ;  /* 0x00000000121272ca */ /* 0x000fe400000e0000 */
[----:B------:R-:W-:-:S02]  /*cd70*/  R2UR UR17, R19 ;  /* 0x00000000131172ca */ /* 0x000fc400000e0000 */
[----:B------:R-:W-:Y:S02]  /*cd80*/  R2UR UR16, R20 ;  /* 0x00000000141072ca */ /* 0x000fe400000e0000 */
[----:B------:R-:W-:Y:S02]  /*cd90*/  MOV R13, UR51 ;  /* 0x00000033000d7c02 */ /* 0x000fe40008000f00 */
[----:B------:R-:W-:Y:S02]  /*cda0*/  MOV R20, UR27 ;  /* 0x0000001b00147c02 */ /* 0x000fe40008000f00 */
[----:B------:R-:W-:Y:S01]  /*cdb0*/  ISETP.NE.AND P2, PT, R10, R3, PT ;  /* 0x000000030a00720c */ /* 0x000fe20003f45270 */
[----:B------:R-:W-:Y:S01]  /*cdc0*/  UMOV UR23, UR19 ;  /* 0x0000001300177c82 */ /* 0x000fe20008000000 */
[----:B------:R-:W-:-:S05]  /*cdd0*/  MOV R23, UR35 ;  /* 0x0000002300177c02 */ /* 0x000fca0008000f00 */
[----:B------:R0:W-:Y:S01]  /*cde0*/  UTMALDG.4D [UR16], [UR4], desc[UR6] ;  /* 0x00000610040075b4 */ /* 0x0001e20008019000 */
[----:B------:R2:W-:Y:S01]  /*cdf0*/  UTMALDG.4D [UR56], [UR4], desc[UR6] ;  /* 0x00000638040075b4 */ /* 0x0005e20008019000 */
[----:B------:R3:W-:Y:S01]  /*ce00*/  UTMALDG.4D [UR48], [UR4], desc[UR6] ;  /* 0x00000630040075b4 */ /* 0x0007e20008019000 */
[----:B------:R4:W-:Y:S01]  /*ce10*/  UTMALDG.4D [UR40], [UR4], desc[UR6] ;  /* 0x00000628040075b4 */ /* 0x0009e20008019000 */
[----:B0-----:R-:W-:Y:S01]  /*ce20*/  R2UR UR21, R25 ;  /* 0x00000000191572ca */ /* 0x001fe200000e0000 */
[----:B------:R-:W-:Y:S01]  /*ce30*/  UIADD3 UR16, UR8, 0x18400, URZ ;  /* 0x0001840008107890 */ /* 0x000fe2000fffe03f */
[----:B------:R-:W-:Y:S01]  /*ce40*/  R2UR UR20, R26 ;  /* 0x000000001a1472ca */ /* 0x000fe200000e0000 */
[----:B------:R-:W-:Y:S01]  /*ce50*/  UMOV UR18, UR55 ;  /* 0x0000003700127c82 */ /* 0x000fe20008000000 */
[----:B------:R-:W-:Y:S01]  /*ce60*/  R2UR UR19, R27 ;  /* 0x000000001b1372ca */ /* 0x000fe200000e0000 */
[----:B------:R-:W-:Y:S01]  /*ce70*/  UMOV UR17, UR9 ;  /* 0x0000000900117c82 */ /* 0x000fe20008000000 */
[----:B------:R0:W-:Y:S01]  /*ce80*/  UTMALDG.4D [UR32], [UR4], desc[UR6] ;  /* 0x00000620040075b4 */ /* 0x0001e20008019000 */
[----:B------:R-:W-:Y:S01]  /*ce90*/  R2UR UR55, R11 ;  /* 0x000000000b3772ca */ /* 0x000fe200000e0000 */
[----:B------:R-:W-:Y:S01]  /*cea0*/  VIADD R11, R7, 0x1 ;  /* 0x00000001070b7836 */ /* 0x000fe20000000000 */
[----:B--2---:R-:W-:Y:S01]  /*ceb0*/  UIADD3 UR56, UR8, 0x1cc00, URZ ;  /* 0x0001cc0008387890 */ /* 0x004fe2000fffe03f */
[----:B------:R-:W-:-:S03]  /*cec0*/  @P2 IMAD.MOV R11, RZ, RZ, R7 ;  /* 0x000000ffff0b2224 */ /* 0x000fc600078e0207 */
[----:B------:R-:W-:Y:S01]  /*ced0*/  UMOV UR61, UR21 ;  /* 0x00000015003d7c82 */ /* 0x000fe20008000000 */
[----:B------:R2:W-:Y:S01]  /*cee0*/  UTMALDG.4D [UR24], [UR4], desc[UR6] ;  /* 0x00000618040075b4 */ /* 0x0005e20008019000 */
[----:B-1----:R-:W-:Y:S01]  /*cef0*/  ISETP.NE.AND P3, PT, R11, R12, PT ;  /* 0x0000000c0b00720c */ /* 0x002fe20003f65270 */
[----:B---3--:R-:W-:Y:S01]  /*cf00*/  UIADD3 UR48, UR8, 0x1f800, URZ ;  /* 0x0001f80008307890 */ /* 0x008fe2000fffe03f */
[----:B------:R-:W-:Y:S01]  /*cf10*/  R2UR UR50, R17 ;  /* 0x00000000113272ca */ /* 0x000fe200000e0000 */
[----:B------:R-:W-:Y:S01]  /*cf20*/  UMOV UR52, UR20 ;  /* 0x0000001400347c82 */ /* 0x000fe20008000000 */
[----:B------:R-:W-:Y:S01]  /*cf30*/  R2UR UR51, R63 ;  /* 0x000000003f3372ca */ /* 0x000fe200000e0000 */
[----:B------:R-:W-:Y:S01]  /*cf40*/  UMOV UR53, UR21 ;  /* 0x0000001500357c82 */ /* 0x000fe20008000000 */
[----:B------:R-:W-:Y:S01]  /*cf50*/  UMOV UR60, UR20 ;  /* 0x00000014003c7c82 */ /* 0x000fe20008000000 */
[----:B------:R-:W-:Y:S01]  /*cf60*/  UMOV UR58, UR55 ;  /* 0x00000037003a7c82 */ /* 0x000fe20008000000 */
[----:B----4-:R-:W-:Y:S01]  /*cf70*/  R2UR UR42, R16 ;  /* 0x00000000102a72ca */ /* 0x010fe200000e0000 */
[----:B------:R-:W-:Y:S01]  /*cf80*/  UIADD3 UR40, UR8, 0x1f000, URZ ;  /* 0x0001f00008287890 */ /* 0x000fe2000fffe03f */
[----:B------:R-:W-:Y:S01]  /*cf90*/  R2UR UR43, R62 ;  /* 0x000000003e2b72ca */ /* 0x000fe200000e0000 */
[----:B------:R-:W-:Y:S01]  /*cfa0*/  UMOV UR44, UR20 ;  /* 0x00000014002c7c82 */ /* 0x000fe20008000000 */
[----:B------:R-:W-:Y:S01]  /*cfb0*/  UMOV UR45, UR21 ;  /* 0x00000015002d7c82 */ /* 0x000fe20008000000 */
[----:B------:R-:W-:-:S02]  /*cfc0*/  MOV R25, UR44 ;  /* 0x0000002c00197c02 */ /* 0x000fc40008000f00 */
[----:B------:R-:W-:Y:S02]  /*cfd0*/  MOV R24, UR45 ;  /* 0x0000002d00187c02 */ /* 0x000fe40008000f00 */
[----:B------:R-:W-:Y:S01]  /*cfe0*/  UMOV UR10, UR51 ;  /* 0x00000033000a7c82 */ /* 0x000fe20008000000 */
[----:B0-----:R-:W-:Y:S01]  /*cff0*/  UIADD3 UR32, UR8, 0x19c00, URZ ;  /* 0x00019c0008207890 */ /* 0x001fe2000fffe03f */
[----:B------:R-:W-:Y:S01]  /*d000*/  UMOV UR36, UR20 ;  /* 0x0000001400247c82 */ /* 0x000fe20008000000 */
[----:B------:R-:W-:Y:S01]  /*d010*/  UMOV UR37, UR21 ;  /* 0x0000001500257c82 */ /* 0x000fe20008000000 */
[----:B------:R-:W-:Y:S01]  /*d020*/  UMOV UR34, UR55 ;  /* 0x0000003700227c82 */ /* 0x000fe20008000000 */
[----:B------:R-:W-:Y:S01]  /*d030*/  MOV R21, UR37 ;  /* 0x0000002500157c02 */ /* 0x000fe20008000f00 */
[----:B------:R0:W-:Y:S01]  /*d040*/  UTMALDG.4D [UR40], [UR4], desc[UR6] ;  /* 0x00000628040075b4 */ /* 0x0001e20008019000 */
[----:B------:R-:W-:Y:S01]  /*d050*/  UMOV UR12, UR43 ;  /* 0x0000002b000c7c82 */ /* 0x000fe20008000000 */
[----:B--2---:R-:W-:Y:S01]  /*d060*/  UIADD3 UR24, UR8, 0x19400, URZ ;  /* 0x0001940008187890 */ /* 0x004fe2000fffe03f */
[----:B------:R-:W-:Y:S01]  /*d070*/  MOV R22, UR36 ;  /* 0x0000002400167c02 */ /* 0x000fe20008000f00 */
[----:B------:R-:W-:Y:S01]  /*d080*/  UMOV UR27, UR14 ;  /* 0x0000000e001b7c82 */ /* 0x000fe20008000000 */
[----:B------:R-:W-:Y:S01]  /*d090*/  UMOV UR28, UR20 ;  /* 0x00000014001c7c82 */ /* 0x000fe20008000000 */
[----:B------:R-:W-:Y:S01]  /*d0a0*/  UMOV UR29, UR21 ;  /* 0x00000015001d7c82 */ /* 0x000fe20008000000 */
[----:B------:R-:W-:Y:S01]  /*d0b0*/  UMOV UR26, UR55 ;  /* 0x00000037001a7c82 */ /* 0x000fe20008000000 */
[----:B------:R1:W-:Y:S01]  /*d0c0*/  UTMALDG.4D [UR48], [UR4], desc[UR6] ;  /* 0x00000630040075b4 */ /* 0x0003e20008019000 */
[----:B------:R-:W-:-:S02]  /*d0d0*/  MOV R7, UR29 ;  /* 0x0000001d00077c02 */ /* 0x000fc40008000f00 */
[----:B------:R-:W-:Y:S02]  /*d0e0*/  MOV R18, UR29 ;  /* 0x0000001d00127c02 */ /* 0x000fe40008000f00 */
[----:B------:R-:W-:Y:S01]  /*d0f0*/  MOV R19, UR28 ;  /* 0x0000001c00137c02 */ /* 0x000fe20008000f00 */
[----:B------:R2:W-:Y:S01]  /*d100*/  UTMALDG.4D [UR16], [UR4], desc[UR6] ;  /* 0x00000610040075b4 */ /* 0x0005e20008019000 */
[----:B0-----:R-:W-:Y:S01]  /*d110*/  R2UR UR43, R9 ;  /* 0x00000000092b72ca */ /* 0x001fe200000e0000 */
[----:B------:R-:W-:Y:S01]  /*d120*/  UIADD3 UR40, UR8, 0x18c00, URZ ;  /* 0x00018c0008287890 */ /* 0x000fe2000fffe03f */
[----:B------:R-:W-:Y:S01]  /*d130*/  UMOV UR42, UR55 ;  /* 0x00000037002a7c82 */ /* 0x000fe20008000000 */
[----:B-1----:R-:W-:Y:S01]  /*d140*/  R2UR UR51, R13 ;  /* 0x000000000d3372ca */ /* 0x002fe200000e0000 */
[----:B------:R-:W-:Y:S01]  /*d150*/  UIADD3 UR48, UR8, 0x1d400, URZ ;  /* 0x0001d40008307890 */ /* 0x000fe2000fffe03f */
[----:B------:R-:W-:Y:S01]  /*d160*/  MOV R13, UR27 ;  /* 0x0000001b000d7c02 */ /* 0x000fe20008000f00 */
[----:B------:R-:W-:Y:S01]  /*d170*/  UMOV UR27, UR13 ;  /* 0x0000000d001b7c82 */ /* 0x000fe20008000000 */
[----:B------:R-:W-:-:S06]  /*d180*/  UMOV UR50, UR55 ;  /* 0x0000003700327c82 */ /* 0x000fcc0008000000 */
[----:B------:R-:W-:Y:S01]  /*d190*/  MOV R26, UR43 ;  /* 0x0000002b001a7c02 */ /* 0x000fe20008000f00 */
[----:B------:R-:W-:Y:S01]  /*d1a0*/  UMOV UR13, UR21 ;  /* 0x00000015000d7c82 */ /* 0x000fe20008000000 */
[----:B--2---:R-:W-:Y:S01]  /*d1b0*/  UMOV UR18, UR23 ;  /* 0x0000001700127c82 */ /* 0x004fe20008000000 */
[----:B------:R-:W-:Y:S01]  /*d1c0*/  UMOV UR17, UR31 ;  /* 0x0000001f00117c82 */ /* 0x000fe20008000000 */
[----:B------:R-:W-:Y:S01]  /*d1d0*/  UMOV UR43, UR18 ;  /* 0x00000012002b7c82 */ /* 0x000fe20008000000 */
[----:B------:R-:W-:Y:S01]  /*d1e0*/  UMOV UR16, UR30 ;  /* 0x0000001e00107c82 */ /* 0x000fe20008000000 */
[----:B------:R-:W-:Y:S01]  /*d1f0*/  MOV R17, UR43 ;  /* 0x0000002b00117c02 */ /* 0x000fe20008000f00 */
[----:B------:R-:W-:Y:S01]  /*d200*/  UMOV UR43, UR17 ;  /* 0x00000011002b7c82 */ /* 0x000fe20008000000 */
[----:B------:R-:W-:Y:S01]  /*d210*/  UMOV UR35, UR16 ;  /* 0x0000001000237c82 */ /* 0x000fe20008000000 */
[----:B------:R-:W-:Y:S01]  /*d220*/  MOV R9, UR43 ;  /* 0x0000002b00097c02 */ /* 0x000fe20008000f00 */
[----:B------:R-:W-:Y:S01]  /*d230*/  UMOV UR43, UR22 ;  /* 0x00000016002b7c82 */ /* 0x000fe20008000000 */
[----:B------:R-:W-:Y:S01]  /*d240*/  MOV R16, UR35 ;  /* 0x0000002300107c02 */ /* 0x000fe20008000f00 */
[----:B------:R0:W-:Y:S01]  /*d250*/  UTMALDG.4D [UR40], [UR4], desc[UR6] ;  /* 0x00000628040075b4 */ /* 0x0001e20008019000 */
[----:B------:R-:W-:Y:S01]  /*d260*/  UMOV UR35, UR15 ;  /* 0x0000000f00237c82 */ /* 0x000fe20008000000 */
[----:B------:R-:W-:Y:S01]  /*d270*/  UIADD3 UR16, UR8, 0x1f400, URZ ;  /* 0x0001f40008107890 */ /* 0x000fe2000fffe03f */
[----:B------:R-:W-:Y:S01]  /*d280*/  UMOV UR19, UR12 ;  /* 0x0000000c00137c82 */ /* 0x000fe20008000000 */
[----:B------:R-:W-:Y:S01]  /*d290*/  UMOV UR17, UR9 ;  /* 0x0000000900117c82 */ /* 0x000fe20008000000 */
[----:B------:R-:W-:Y:S01]  /*d2a0*/  UMOV UR18, UR55 ;  /* 0x0000003700127c82 */ /* 0x000fe20008000000 */
[----:B------:R-:W-:Y:S01]  /*d2b0*/  UMOV UR12, UR20 ;  /* 0x00000014000c7c82 */ /* 0x000fe20008000000 */
[----:B------:R1:W-:Y:S01]  /*d2c0*/  UTMALDG.4D [UR24], [UR4], desc[UR6] ;  /* 0x00000618040075b4 */ /* 0x0003e20008019000 */
[----:B------:R2:W-:Y:S01]  /*d2d0*/  UTMALDG.4D [UR32], [UR4], desc[UR6] ;  /* 0x00000620040075b4 */ /* 0x0005e20008019000 */
[----:B0-----:R-:W-:Y:S01]  /*d2e0*/  R2UR UR43, R9 ;  /* 0x00000000092b72ca */ /* 0x001fe200000e0000 */
[----:B------:R-:W-:Y:S01]  /*d2f0*/  UIADD3 UR40, UR8, 0x1a400, URZ ;  /* 0x0001a40008287890 */ /* 0x000fe2000fffe03f */
[----:B------:R-:W-:-:S02]  /*d300*/  MOV R9, UR28 ;  /* 0x0000001c00097c02 */ /* 0x000fc40008000f00 */
[----:B-1----:R-:W-:Y:S01]  /*d310*/  R2UR UR27, R13 ;  /* 0x000000000d1b72ca */ /* 0x002fe200000e0000 */
[----:B------:R-:W-:Y:S01]  /*d320*/  UIADD3 UR24, UR8, 0x1b400, URZ ;  /* 0x0001b40008187890 */ /* 0x000fe2000fffe03f */
[----:B------:R-:W-:-:S07]  /*d330*/  MOV R13, UR25 ;  /* 0x00000019000d7c02 */ /* 0x000fce0008000f00 */
[----:B------:R0:W-:Y:S01]  /*d340*/  UTMALDG.4D [UR40], [UR4], desc[UR6] ;  /* 0x00000628040075b4 */ /* 0x0001e20008019000 */
[----:B--2---:R-:W-:Y:S01]  /*d350*/  R2UR UR35, R16 ;  /* 0x00000000102372ca */ /* 0x004fe200000e0000 */
[----:B------:R-:W-:Y:S01]  /*d360*/  UIADD3 UR32, UR8, 0x1bc00, URZ ;  /* 0x0001bc0008207890 */ /* 0x000fe2000fffe03f */
[----:B------:R-:W-:Y:S01]  /*d370*/  MOV R16, UR24 ;  /* 0x0000001800107c02 */ /* 0x000fe20008000f00 */
[----:B------:R-:W-:Y:S01]  /*d380*/  UIADD3 UR24, UR8, 0x1ac00, URZ ;  /* 0x0001ac0008187890 */ /* 0x000fe2000fffe03f */
[----:B------:R-:W-:Y:S01]  /*d390*/  MOV R12, UR27 ;  /* 0x0000001b000c7c02 */ /* 0x000fe20008000f00 */
[----:B------:R-:W-:Y:S01]  /*d3a0*/  UMOV UR27, UR11 ;  /* 0x0000000b001b7c82 */ /* 0x000fe20008000000 */
[----:B------:R-:W-:Y:S01]  /*d3b0*/  UMOV UR11, UR10 ;  /* 0x0000000a000b7c82 */ /* 0x000fe20008000000 */
[----:B------:R-:W-:-:S05]  /*d3c0*/  UMOV UR10, UR55 ;  /* 0x00000037000a7c82 */ /* 0x000fca0008000000 */
[----:B------:R1:W-:Y:S01]  /*d3d0*/  UTMALDG.4D [UR24], [UR4], desc[UR6] ;  /* 0x00000618040075b4 */ /* 0x0003e20008019000 */
[----:B0-----:R-:W-:Y:S01]  /*d3e0*/  R2UR UR43, R17 ;  /* 0x00000000112b72ca */ /* 0x001fe200000e0000 */
[----:B------:R-:W-:Y:S01]  /*d3f0*/  UIADD3 UR40, UR8, 0x1c400, URZ ;  /* 0x0001c40008287890 */ /* 0x000fe2000fffe03f */
[----:B-1----:R-:W-:Y:S02]  /*d400*/  R2UR UR29, R7 ;  /* 0x00000000071d72ca */ /* 0x002fe400000e0000 */
[----:B------:R-:W-:Y:S02]  /*d410*/  R2UR UR28, R9 ;  /* 0x00000000091c72ca */ /* 0x000fe400000e0000 */
[----:B------:R-:W-:Y:S01]  /*d420*/  R2UR UR27, R12 ;  /* 0x000000000c1b72ca */ /* 0x000fe200000e0000 */
[----:B------:R-:W-:Y:S01]  /*d430*/  VIADD R12, R8, 0x1 ;  /* 0x00000001080c7836 */ /* 0x000fe20000000000 */
[----:B------:R-:W-:Y:S01]  /*d440*/  R2UR UR25, R13 ;  /* 0x000000000d1972ca */ /* 0x000fe200000e0000 */
[----:B------:R-:W-:Y:S01]  /*d450*/  @P3 IMAD.MOV R12, RZ, RZ, R8 ;  /* 0x000000ffff0c3224 */ /* 0x000fe200078e0208 */
[----:B------:R-:W-:-:S02]  /*d460*/  R2UR UR24, R16 ;  /* 0x00000000101872ca */ /* 0x000fc400000e0000 */
[----:B------:R-:W-:Y:S01]  /*d470*/  SEL R7, RZ, 0x1, P4 ;  /* 0x00000001ff077807 */ /* 0x000fe20002000000 */
[----:B------:R-:W-:Y:S01]  /*d480*/  IMAD.MOV.U32 R8, RZ, RZ, R12 ;  /* 0x000000ffff087224 */ /* 0x000fe200078e000c */
[----:B------:R-:W-:Y:S02]  /*d490*/  SEL R9, R10, RZ, P2 ;  /* 0x000000ff0a097207 */ /* 0x000fe40001000000 */
[----:B------:R-:W-:Y:S02]  /*d4a0*/  LOP3.LUT R6, R6, R7, RZ, 0x3c, !PT ;  /* 0x0000000706067212 */ /* 0x000fe400078e3cff */
[----:B------:R-:W-:-:S05]  /*d4b0*/  SEL R7, R11, RZ, P3 ;  /* 0x000000ff0b077207 */ /* 0x000fca0001800000 */
        /* <DEDUP_REMOVED lines=9> */
[----:B------:R3:W-:Y:S01]  /*d550*/  UTMALDG.4D [UR48], [UR4], desc[UR6] ;  /* 0x00000630040075b4 */ /* 0x0007e20008019000 */
[----:B-1----:R-:W-:Y:S01]  /*d560*/  R2UR UR37, R21 ;  /* 0x00000000152572ca */ /* 0x002fe200000e0000 */
[----:B------:R-:W-:Y:S01]  /*d570*/  UIADD3 UR32, UR8, 0x1e400, URZ ;  /* 0x0001e40008207890 */ /* 0x000fe2000fffe03f */
[----:B------:R-:W-:-:S02]  /*d580*/  R2UR UR36, R22 ;  /* 0x00000000162472ca */ /* 0x000fc400000e0000 */
[----:B------:R-:W-:Y:S02]  /*d590*/  R2UR UR35, R23 ;  /* 0x00000000172372ca */ /* 0x000fe400000e0000 */
[----:B--2---:R-:W-:Y:S01]  /*d5a0*/  R2UR UR45, R24 ;  /* 0x00000000182d72ca */ /* 0x004fe200000e0000 */
[----:B------:R-:W-:Y:S01]  /*d5b0*/  UIADD3 UR40, UR8, 0x1dc00, URZ ;  /* 0x0001dc0008287890 */ /* 0x000fe2000fffe03f */
[----:B------:R-:W-:Y:S01]  /*d5c0*/  R2UR UR44, R25 ;  /* 0x00000000192c72ca */ /* 0x000fe200000e0000 */
[----:B------:R-:W-:Y:S01]  /*d5d0*/  UIADD3 UR8, UR8, 0x1fc00, URZ ;  /* 0x0001fc0008087890 */ /* 0x000fe2000fffe03f */
[----:B------:R-:W-:-:S13]  /*d5e0*/  R2UR UR43, R26 ;  /* 0x000000001a2b72ca */ /* 0x000fda00000e0000 */
[----:B------:R3:W-:Y:S01]  /*d5f0*/  UTMALDG.4D [UR40], [UR4], desc[UR6] ;  /* 0x00000628040075b4 */ /* 0x0007e20008019000 */
[----:B------:R3:W-:Y:S01]  /*d600*/  UTMALDG.4D [UR32], [UR4], desc[UR6] ;  /* 0x00000620040075b4 */ /* 0x0007e20008019000 */
[----:B------:R3:W-:Y:S01]  /*d610*/  UTMALDG.4D [UR24], [UR4], desc[UR6] ;  /* 0x00000618040075b4 */ /* 0x0007e20008019000 */
[----:B------:R3:W-:Y:S01]  /*d620*/  UTMALDG.4D [UR16], [UR4], desc[UR6] ;  /* 0x00000610040075b4 */ /* 0x0007e20008019000 */
[----:B------:R3:W-:Y:S02]  /*d630*/  UTMALDG.4D [UR8], [UR4], desc[UR6] ;  /* 0x00000608040075b4 */ /* 0x0007e40008019000 */
[----:B---3--:R-:W-:Y:S05]  /*d640*/  @P5 BRA `(.L_x_276) ;  /* 0xffffffc0002c5947 */ /* 0x008fea000383ffff */
.L_x_272:
[----:B------:R-:W-:Y:S01]  /*d650*/  ISETP.GE.U32.AND P2, PT, R2, 0x3, PT ;  /* 0x000000030200780c */ /* 0x000fe20003f46070 */
[----:B------:R-:W-:Y:S05]  /*d660*/  WARPSYNC.ALL ;  /* 0x0000000000007948 */ /* 0x000fea0003800000 */
[----:B------:R-:W-:-:S07]  /*d670*/  ELECT P1, URZ, PT ;  /* 0x00000000003f782f */ /* 0x000fce0003820000 */
[----:B------:R-:W-:-:S05]  /*d680*/  @P2 IMAD.WIDE.U32 R4, R2, -0x55555555, RZ ;  /* 0xaaaaaaab02042825 */ /* 0x000fca00078e00ff */
[----:B------:R-:W-:-:S04]  /*d690*/  @P2 SHF.R.U32.HI R3, RZ, 0x1, R5 ;  /* 0x00000001ff032819 */ /* 0x000fc80000011605 */
[----:B------:R-:W-:-:S04]  /*d6a0*/  @P2 LOP3.LUT R3, R3, 0x1, RZ, 0xc0, !PT ;  /* 0x0000000103032812 */ /* 0x000fc800078ec0ff */
[----:B------:R-:W-:Y:S01]  /*d6b0*/  @P2 ISETP.NE.U32.AND P0, PT, R3, 0x1, PT ;  /* 0x000000010300280c */ /* 0x000fe20003f05070 */
[----:B------:R-:W-:-:S12]  /*d6c0*/  @!P1 EXIT ;  /* 0x000000000000994d */ /* 0x000fd80003800000 */
[----:B------:R-:W-:Y:S02]  /*d6d0*/  LOP3.LUT R0, R0, 0x2, RZ, 0xfc, !PT ;  /* 0x0000000200007812 */ /* 0x000fe400078efcff */
[----:B------:R-:W-:Y:S02]  /*d6e0*/  @P2 ISETP.NE.U32.AND.EX P0, PT, RZ, RZ, PT, P0 ;  /* 0x000000ffff00220c */ /* 0x000fe40003f05100 */
[----:B------:R-:W-:Y:S01]  /*d6f0*/  ISETP.NE.AND P1, PT, R0, 0x3, PT ;  /* 0x000000030000780c */ /* 0x000fe20003f25270 */
[----:B------:R-:W-:Y:S01]  /*d700*/  IMAD.MOV.U32 R0, RZ, RZ, 0x1 ;  /* 0x00000001ff007424 */ /* 0x000fe200078e00ff */
[----:B------:R-:W-:-:S11]  /*d710*/  @P2 SEL R0, RZ, 0x1, !P0 ;  /* 0x00000001ff002807 */ /* 0x000fd60004000000 */
[----:B------:R-:W-:Y:S05]  /*d720*/  @!P1 BRA `(.L_x_277) ;  /* 0x0000000000049947 */ /* 0x000fea0003800000 */
[----:B------:R-:W-:Y:S01]  /*d730*/  BPT.TRAP 0x1 ;  /* 0x000000040000795c */ /* 0x000fe20000300000 */
.L_x_277:
[----:B------:R-:W2:Y:S01]  /*d740*/  S2R R6, SR_CgaCtaId ;  /* 0x0000000000067919 */ /* 0x000ea20000008800 */
[----:B------:R-:W-:Y:S01]  /*d750*/  IMAD.WIDE.U32 R4, R2, -0x55555555, RZ ;  /* 0xaaaaaaab02047825 */ /* 0x000fe200078e00ff */
[----:B------:R-:W-:-:S04]  /*d760*/  MOV R3, 0x400 ;  /* 0x0000040000037802 */ /* 0x000fc80000000f00 */
[----:B------:R-:W-:-:S05]  /*d770*/  SHF.R.U32.HI R5, RZ, 0x1, R5 ;  /* 0x00000001ff057819 */ /* 0x000fca0000011605 */
[----:B------:R-:W-:Y:S01]  /*d780*/  IMAD R2, R5, -0x3, R2 ;  /* 0xfffffffd05027824 */ /* 0x000fe200078e0202 */
[----:B------:R-:W-:Y:S02]  /*d790*/  SHF.L.U32 R5, R0, 0x1f, RZ ;  /* 0x0000001f00057819 */ /* 0x000fe400000006ff */
[----:B--2---:R-:W-:-:S05]  /*d7a0*/  LEA R3, R6, R3, 0x18 ;  /* 0x0000000306037211 */ /* 0x004fca00078ec0ff */
[----:B------:R-:W-:-:S04]  /*d7b0*/  VIADD R3, R3, 0x30018 ;  /* 0x0003001803037836 */ /* 0x000fc80000000000 */
[----:B------:R-:W-:-:S07]  /*d7c0*/  IMAD R4, R2, 0x8, R3 ;  /* 0x0000000802047824 */ /* 0x000fce00078e0203 */
.L_x_278:
[----:B--2---:R2:W3:Y:S02]  /*d7d0*/  SYNCS.PHASECHK.TRANS64.TRYWAIT P0, [R4+URZ], R5 ;  /* 0x00000005040075a7 */ /* 0x0044e4000800017f */
[----:B---3--:R-:W-:Y:S05]  /*d7e0*/  @!P0 NANOSLEEP.SYNCS 0x989680 ;  /* 0x009896800000895d */ /* 0x008fea0003900000 */
[----:B------:R-:W3:Y:S02]  /*d7f0*/  @!P0 SYNCS.PHASECHK.TRANS64 P0, [R4+URZ], R5 ;  /* 0x00000005040085a7 */ /* 0x000ee4000800007f */
[----:B---3--:R-:W-:Y:S05]  /*d800*/  @!P0 BRA `(.L_x_278) ;  /* 0xfffffffc00f08947 */ /* 0x008fea000383ffff */
[----:B------:R-:W-:-:S05]  /*d810*/  VIADD R2, R2, 0x1 ;  /* 0x0000000102027836 */ /* 0x000fca0000000000 */
[----:B------:R-:W-:-:S04]  /*d820*/  ISETP.NE.AND P0, PT, R2, 0x3, PT ;  /* 0x000000030200780c */ /* 0x000fc80003f05270 */
[----:B--2---:R-:W-:Y:S02]  /*d830*/  SEL R5, RZ, 0x1, P0 ;  /* 0x00000001ff057807 */ /* 0x004fe40000000000 */
[----:B------:R-:W-:Y:S02]  /*d840*/  SEL R2, R2, RZ, P0 ;  /* 0x000000ff02027207 */ /* 0x000fe40000000000 */
[----:B------:R-:W-:-:S03]  /*d850*/  LOP3.LUT R7, R0, R5, RZ, 0x3c, !PT ;  /* 0x0000000500077212 */ /* 0x000fc600078e3cff */
[----:B------:R-:W-:Y:S01]  /*d860*/  IMAD R0, R2, 0x8, R3 ;  /* 0x0000000802007824 */ /* 0x000fe200078e0203 */
[----:B------:R-:W-:-:S07]  /*d870*/  SHF.L.U32 R5, R7, 0x1f, RZ ;  /* 0x0000001f07057819 */ /* 0x000fce00000006ff */
.L_x_279:
        /* <DEDUP_REMOVED lines=11> */
.L_x_280:
[----:B--2---:R2:W3:Y:S02]  /*d930*/  SYNCS.PHASECHK.TRANS64.TRYWAIT P0, [R2+URZ], R3 ;  /* 0x00000003020075a7 */ /* 0x0044e4000800017f */
[----:B---3--:R-:W-:Y:S05]  /*d940*/  @!P0 NANOSLEEP.SYNCS 0x989680 ;  /* 0x009896800000895d */ /* 0x008fea0003900000 */
[----:B------:R-:W3:Y:S02]  /*d950*/  @!P0 SYNCS.PHASECHK.TRANS64 P0, [R2+URZ], R3 ;  /* 0x00000003020085a7 */ /* 0x000ee4000800007f */
[----:B---3--:R-:W-:Y:S05]  /*d960*/  @P0 EXIT ;  /* 0x000000000000094d */ /* 0x008fea0003800000 */
[----:B------:R-:W-:Y:S05]  /*d970*/  BRA `(.L_x_280) ;  /* 0xfffffffc00ec7947 */ /* 0x000fea000383ffff */
.L_x_281:
[----:B------:R-:W-:-:S00]  /*d980*/  BRA `(.L_x_281) ;  /* 0xfffffffc00fc7947 */ /* 0x000fc0000383ffff */
[----:B------:R-:W-:-:S00]  /*d990*/  NOP ;  /* 0x0000000000007918 */ /* 0x000fc00000000000 */
        /* <DEDUP_REMOVED lines=14> */
.L_x_282:


//--------------------- .nv.shared._ZN7cutlass13device_kernelINS_4conv6kernel13ConvUniversalINS1_16ConvProblemShapeILNS1_8OperatorE0ELi2EEENS1_10collective14CollectiveConvINS1_46MainloopSm90TmaGmmaWarpSpecializedImplicitGemmILS5_0ELi3ELi2EN4cute5tupleIJNSA_1CILi1EEESD_SD_EEENS1_36KernelImplicitTmaWarpSpecializedSm90ELi1EEENSB_IJNSC_ILi128EEESH_NSB_IJNSC_ILi64EEEEEEEEENS_10tfloat32_tESL_NSA_8TiledMMAINSA_8MMA_AtomIJNSA_4SM904GMMA30MMA_64x128x8_F32TF32TF32_SS_TNILNSP_7ScaleInE1ELSR_1EEEEEENSA_6LayoutISE_NSB_IJNSC_ILi0EEESV_SV_EEEEENSB_IJNSA_10UnderscoreESY_SY_EEEEENS7_6detail26Sm90ImplicitGemmTileTraitsINSA_20SM90_TMA_LOAD_IM2COLENSA_14ComposedLayoutINSA_7SwizzleILi3ELi4ELi3EEENSA_18smem_ptr_flag_bitsILi32EEENSU_INSB_IJNSB_IJNSC_ILi8EEENSC_ILi16EEEEEENSB_IJNSC_ILi32EEENSC_ILi2EEEEEENSB_IJSD_NSC_ILi3EEEEEEEEENSB_IJNSB_IJS1C_NSC_ILi512EEEEEENSB_IJSD_NSC_ILi256EEEEEENSB_IJSV_NSC_ILi8192EEEEEEEEEEEEEvEENS12_INSA_13SM90_TMA_LOADES1Q_vEEEENS_8epilogue10collective6detail29Sm90TmaWarpSpecializedAdapterINS1W_15DefaultEpilogueISL_NSB_IJNSB_IJlllEEESD_SV_EEES21_NS1V_6thread17LinearCombinationISL_Li1EffLNS22_9ScaleType4KindE0ELNS_15FloatRoundStyleE2ESL_EENS_4gemm15EpilogueDefaultEEEEEvvEEEEvNT_6ParamsE --------------------------
	.section	.nv.shared._ZN7cutlass13device_kernelINS_4conv6kernel13ConvUniversalINS1_16ConvProblemShapeILNS1_8OperatorE0ELi2EEENS1_10collective14CollectiveConvINS1_46MainloopSm90TmaGmmaWarpSpecializedImplicitGemmILS5_0ELi3ELi2EN4cute5tupleIJNSA_1CILi1EEESD_SD_EEENS1_36KernelImplicitTmaWarpSpecializedSm90ELi1EEENSB_IJNSC_ILi128EEESH_NSB_IJNSC_ILi64EEEEEEEEENS_10tfloat32_tESL_NSA_8TiledMMAINSA_8MMA_AtomIJNSA_4SM904GMMA30MMA_64x128x8_F32TF32TF32_SS_TNILNSP_7ScaleInE1ELSR_1EEEEEENSA_6LayoutISE_NSB_IJNSC_ILi0EEESV_SV_EEEEENSB_IJNSA_10UnderscoreESY_SY_EEEEENS7_6detail26Sm90ImplicitGemmTileTraitsINSA_20SM90_TMA_LOAD_IM2COLENSA_14ComposedLayoutINSA_7SwizzleILi3ELi4ELi3EEENSA_18smem_ptr_flag_bitsILi32EEENSU_INSB_IJNSB_IJNSC_ILi8EEENSC_ILi16EEEEEENSB_IJNSC_ILi32EEENSC_ILi2EEEEEENSB_IJSD_NSC_ILi3EEEEEEEEENSB_IJNSB_IJS1C_NSC_ILi512EEEEEENSB_IJSD_NSC_ILi256EEEEEENSB_IJSV_NSC_ILi8192EEEEEEEEEEEEEvEENS12_INSA_13SM90_TMA_LOADES1Q_vEEEENS_8epilogue10collective6detail29Sm90TmaWarpSpecializedAdapterINS1W_15DefaultEpilogueISL_NSB_IJNSB_IJlllEEESD_SV_EEES21_NS1V_6thread17LinearCombinationISL_Li1EffLNS22_9ScaleType4KindE0ELNS_15FloatRoundStyleE2ESL_EENS_4gemm15EpilogueDefaultEEEEEvvEEEEvNT_6ParamsE,"aw",@nobits
	.sectionflags	@""
	.align	16
	.zero		1024


//--------------------- .nv.shared.reserved.0     --------------------------
	.section	.nv.shared.reserved.0,"aw",@nobits
	.weak		__nv_reservedSMEM_offset_0_alias
	.size		__nv_reservedSMEM_offset_0_alias, 0, 0
	.other		__nv_reservedSMEM_offset_0_alias,@"STO_CUDA_RESERVED_SHARED STV_DEFAULT"
__nv_reservedSMEM_offset_0_alias:
	.zero		0


//--------------------- .nv.global                --------------------------
	.section	.nv.global,"aw",@nobits
.nv.global:
	.type		_ZN39_INTERNAL_f30a9778_4_k_cu_f1073658_37224cute1_E,@object
	.size		_ZN39_INTERNAL_f30a9778_4_k_cu_f1073658_37224cute1_E,(_ZN39_INTERNAL_f30a9778_4_k_cu_f1073658_37224cuda3std3__45__cpo6cbeginE - _ZN39_INTERNAL_f30a9778_4_k_cu_f1073658_37224cute1_E)
_ZN39_INTERNAL_f30a9778_4_k_cu_f1073658_37224cute1_E:
	.zero		1
	.type		_ZN39_INTERNAL_f30a9778_4_k_cu_f1073658_37224cuda3std3__45__cpo6cbeginE,@object
	.size		_ZN39_INTERNAL_f30a9778_4_k_cu_f1073658_37224cuda3std3__45__cpo6cbeginE,(_ZN39_INTERNAL_f30a9778_4_k_cu_f1073658_37224cuda3std3__48in_placeE - _ZN39_INTERNAL_f30a9778_4_k_cu_f1073658_37224cuda3std3__45__cpo6cbeginE)
_ZN39_INTERNAL_f30a9778_4_k_cu_f1073658_37224cuda3std3__45__cpo6cbeginE:
	.zero		1
	.type		_ZN39_INTERNAL_f30a9778_4_k_cu_f1073658_37224cuda3std3__48in_placeE,@object
	.size		_ZN39_INTERNAL_f30a9778_4_k_cu_f1073658_37224cuda3std3__48in_placeE,(_ZN39_INTERNAL_f30a9778_4_k_cu_f1073658_37224cuda3std6ranges3__45__cpo9iter_moveE - _ZN39_INTERNAL_f30a9778_4_k_cu_f1073658_37224cuda3std3__48in_placeE)
_ZN39_INTERNAL_f30a9778_4_k_cu_f1073658_37224cuda3std3__48in_placeE:
	.zero		1
	.type		_ZN39_INTERNAL_f30a9778_4_k_cu_f1073658_37224cuda3std6ranges3__45__cpo9iter_moveE,@object
	.size		_ZN39_INTERNAL_f30a9778_4_k_cu_f1073658_37224cuda3std6ranges3__45__cpo9iter_moveE,(_ZN39_INTERNAL_f30a9778_4_k_cu_f1073658_37224cuda3std3__45__cpo5beginE - _ZN39_INTERNAL_f30a9778_4_k_cu_f1073658_37224cuda3std6ranges3__45__cpo9iter_moveE)
_ZN39_INTERNAL_f30a9778_4_k_cu_f1073658_37224cuda3std6ranges3__45__cpo9iter_moveE:
	.zero		1
	.type		_ZN39_INTERNAL_f30a9778_4_k_cu_f1073658_37224cuda3std3__45__cpo5beginE,@object
	.size		_ZN39_INTERNAL_f30a9778_4_k_cu_f1073658_37224cuda3std3__45__cpo5beginE,(_ZN39_INTERNAL_f30a9778_4_k_cu_f1073658_37224cuda3std3__441_GLOBAL__N__f30a9778_4_k_cu_f1073658_37226ignoreE - _ZN39_INTERNAL_f30a9778_4_k_cu_f1073658_37224cuda3std3__45__cpo5beginE)
_ZN39_INTERNAL_f30a9778_4_k_cu_f1073658_37224cuda3std3__45__cpo5beginE:
	.zero		1
	.type		_ZN39_INTERNAL_f30a9778_4_k_cu_f1073658_37224cuda3std3__441_GLOBAL__N__f30a9778_4_k_cu_f1073658_37226ignoreE,@object
	.size		_ZN39_INTERNAL_f30a9778_4_k_cu_f1073658_37224cuda3std3__441_GLOBAL__N__f30a9778_4_k_cu_f1073658_37226ignoreE,(_ZN39_INTERNAL_f30a9778_4_k_cu_f1073658_37224cute7productE - _ZN39_INTERNAL_f30a9778_4_k_cu_f1073658_37224cuda3std3__441_GLOBAL__N__f30a9778_4_k_cu_f1073658_37226ignoreE)
_ZN39_INTERNAL_f30a9778_4_k_cu_f1073658_37224cuda3std3__441_GLOBAL__N__f30a9778_4_k_cu_f1073658_37226ignoreE:
	.zero		1
	.type		_ZN39_INTERNAL_f30a9778_4_k_cu_f1073658_37224cute7productE,@object
	.size		_ZN39_INTERNAL_f30a9778_4_k_cu_f1073658_37224cute7productE,(_ZN39_INTERNAL_f30a9778_4_k_cu_f1073658_37224cuda3std3__45__cpo3endE - _ZN39_INTERNAL_f30a9778_4_k_cu_f1073658_37224cute7productE)
_ZN39_INTERNAL_f30a9778_4_k_cu_f1073658_37224cute7productE:
	.zero		1
	.type		_ZN39_INTERNAL_f30a9778_4_k_cu_f1073658_37224cuda3std3__45__cpo3endE,@object
	.size		_ZN39_INTERNAL_f30a9778_4_k_cu_f1073658_37224cuda3std3__45__cpo3endE,(_ZN39_INTERNAL_f30a9778_4_k_cu_f1073658_37224cuda3std3__419piecewise_constructE - _ZN39_INTERNAL_f30a9778_4_k_cu_f1073658_37224cuda3std3__45__cpo3endE)
_ZN39_INTERNAL_f30a9778_4_k_cu_f1073658_37224cuda3std3__45__cpo3endE:
	.zero		1
	.type		_ZN39_INTERNAL_f30a9778_4_k_cu_f1073658_37224cuda3std3__419piecewise_constructE,@object
	.size		_ZN39_INTERNAL_f30a9778_4_k_cu_f1073658_37224cuda3std3__419piecewise_constructE,(_ZN39_INTERNAL_f30a9778_4_k_cu_f1073658_37224cuda3std3__45__cpo4cendE - _ZN39_INTERNAL_f30a9778_4_k_cu_f1073658_37224cuda3std3__419piecewise_constructE)
_ZN39_INTERNAL_f30a9778_4_k_cu_f1073658_37224cuda3std3__419piecewise_constructE:
	.zero		1
	.type		_ZN39_INTERNAL_f30a9778_4_k_cu_f1073658_37224cuda3std3__45__cpo4cendE,@object
	.size		_ZN39_INTERNAL_f30a9778_4_k_cu_f1073658_37224cuda3std3__45__cpo4cendE,(_ZN39_INTERNAL_f30a9778_4_k_cu_f1073658_37224cuda3std6ranges3__45__cpo4swapE - _ZN39_INTERNAL_f30a9778_4_k_cu_f1073658_37224cuda3std3__45__cpo4cendE)
_ZN39_INTERNAL_f30a9778_4_k_cu_f1073658_37224cuda3std3__45__cpo4cendE:
	.zero		1
	.type		_ZN39_INTERNAL_f30a9778_4_k_cu_f1073658_37224cuda3std6ranges3__45__cpo4swapE,@object
	.size		_ZN39_INTERNAL_f30a9778_4_k_cu_f1073658_37224cuda3std6ranges3__45__cpo4swapE,(.L_7 - _ZN39_INTERNAL_f30a9778_4_k_cu_f1073658_37224cuda3std6ranges3__45__cpo4swapE)
_ZN39_INTERNAL_f30a9778_4_k_cu_f1073658_37224cuda3std6ranges3__45__cpo4swapE:
	.zero		1
.L_7:


//--------------------- .nv.constant0._ZN7cutlass13device_kernelINS_4conv6kernel13ConvUniversalINS1_16ConvProblemShapeILNS1_8OperatorE0ELi2EEENS1_10collective14CollectiveConvINS1_46MainloopSm90TmaGmmaWarpSpecializedImplicitGemmILS5_0ELi3ELi2EN4cute5tupleIJNSA_1CILi1EEESD_SD_EEENS1_36KernelImplicitTmaWarpSpecializedSm90ELi1EEENSB_IJNSC_ILi128EEESH_NSB_IJNSC_ILi64EEEEEEEEENS_10tfloat32_tESL_NSA_8TiledMMAINSA_8MMA_AtomIJNSA_4SM904GMMA30MMA_64x128x8_F32TF32TF32_SS_TNILNSP_7ScaleInE1ELSR_1EEEEEENSA_6LayoutISE_NSB_IJNSC_ILi0EEESV_SV_EEEEENSB_IJNSA_10UnderscoreESY_SY_EEEEENS7_6detail26Sm90ImplicitGemmTileTraitsINSA_20SM90_TMA_LOAD_IM2COLENSA_14ComposedLayoutINSA_7SwizzleILi3ELi4ELi3EEENSA_18smem_ptr_flag_bitsILi32EEENSU_INSB_IJNSB_IJNSC_ILi8EEENSC_ILi16EEEEEENSB_IJNSC_ILi32EEENSC_ILi2EEEEEENSB_IJSD_NSC_ILi3EEEEEEEEENSB_IJNSB_IJS1C_NSC_ILi512EEEEEENSB_IJSD_NSC_ILi256EEEEEENSB_IJSV_NSC_ILi8192EEEEEEEEEEEEEvEENS12_INSA_13SM90_TMA_LOADES1Q_vEEEENS_8epilogue10collective6detail29Sm90TmaWarpSpecializedAdapterINS1W_15DefaultEpilogueISL_NSB_IJNSB_IJlllEEESD_SV_EEES21_NS1V_6thread17LinearCombinationISL_Li1EffLNS22_9ScaleType4KindE0ELNS_15FloatRoundStyleE2ESL_EENS_4gemm15EpilogueDefaultEEEEEvvEEEEvNT_6ParamsE --------------------------
	.section	.nv.constant0._ZN7cutlass13device_kernelINS_4conv6kernel13ConvUniversalINS1_16ConvProblemShapeILNS1_8OperatorE0ELi2EEENS1_10collective14CollectiveConvINS1_46MainloopSm90TmaGmmaWarpSpecializedImplicitGemmILS5_0ELi3ELi2EN4cute5tupleIJNSA_1CILi1EEESD_SD_EEENS1_36KernelImplicitTmaWarpSpecializedSm90ELi1EEENSB_IJNSC_ILi128EEESH_NSB_IJNSC_ILi64EEEEEEEEENS_10tfloat32_tESL_NSA_8TiledMMAINSA_8MMA_AtomIJNSA_4SM904GMMA30MMA_64x128x8_F32TF32TF32_SS_TNILNSP_7ScaleInE1ELSR_1EEEEEENSA_6LayoutISE_NSB_IJNSC_ILi0EEESV_SV_EEEEENSB_IJNSA_10UnderscoreESY_SY_EEEEENS7_6detail26Sm90ImplicitGemmTileTraitsINSA_20SM90_TMA_LOAD_IM2COLENSA_14ComposedLayoutINSA_7SwizzleILi3ELi4ELi3EEENSA_18smem_ptr_flag_bitsILi32EEENSU_INSB_IJNSB_IJNSC_ILi8EEENSC_ILi16EEEEEENSB_IJNSC_ILi32EEENSC_ILi2EEEEEENSB_IJSD_NSC_ILi3EEEEEEEEENSB_IJNSB_IJS1C_NSC_ILi512EEEEEENSB_IJSD_NSC_ILi256EEEEEENSB_IJSV_NSC_ILi8192EEEEEEEEEEEEEvEENS12_INSA_13SM90_TMA_LOADES1Q_vEEEENS_8epilogue10collective6detail29Sm90TmaWarpSpecializedAdapterINS1W_15DefaultEpilogueISL_NSB_IJNSB_IJlllEEESD_SV_EEES21_NS1V_6thread17LinearCombinationISL_Li1EffLNS22_9ScaleType4KindE0ELNS_15FloatRoundStyleE2ESL_EENS_4gemm15EpilogueDefaultEEEEEvvEEEEvNT_6ParamsE,"a",@progbits
	.sectionflags	@""
	.align	4
.nv.constant0._ZN7cutlass13device_kernelINS_4conv6kernel13ConvUniversalINS1_16ConvProblemShapeILNS1_8OperatorE0ELi2EEENS1_10collective14CollectiveConvINS1_46MainloopSm90TmaGmmaWarpSpecializedImplicitGemmILS5_0ELi3ELi2EN4cute5tupleIJNSA_1CILi1EEESD_SD_EEENS1_36KernelImplicitTmaWarpSpecializedSm90ELi1EEENSB_IJNSC_ILi128EEESH_NSB_IJNSC_ILi64EEEEEEEEENS_10tfloat32_tESL_NSA_8TiledMMAINSA_8MMA_AtomIJNSA_4SM904GMMA30MMA_64x128x8_F32TF32TF32_SS_TNILNSP_7ScaleInE1ELSR_1EEEEEENSA_6LayoutISE_NSB_IJNSC_ILi0EEESV_SV_EEEEENSB_IJNSA_10UnderscoreESY_SY_EEEEENS7_6detail26Sm90ImplicitGemmTileTraitsINSA_20SM90_TMA_LOAD_IM2COLENSA_14ComposedLayoutINSA_7SwizzleILi3ELi4ELi3EEENSA_18smem_ptr_flag_bitsILi32EEENSU_INSB_IJNSB_IJNSC_ILi8EEENSC_ILi16EEEEEENSB_IJNSC_ILi32EEENSC_ILi2EEEEEENSB_IJSD_NSC_ILi3EEEEEEEEENSB_IJNSB_IJS1C_NSC_ILi512EEEEEENSB_IJSD_NSC_ILi256EEEEEENSB_IJSV_NSC_ILi8192EEEEEEEEEEEEEvEENS12_INSA_13SM90_TMA_LOADES1Q_vEEEENS_8epilogue10collective6detail29Sm90TmaWarpSpecializedAdapterINS1W_15DefaultEpilogueISL_NSB_IJNSB_IJlllEEESD_SV_EEES21_NS1V_6thread17LinearCombinationISL_Li1EffLNS22_9ScaleType4KindE0ELNS_15FloatRoundStyleE2ESL_EENS_4gemm15EpilogueDefaultEEEEEvvEEEEvNT_6ParamsE:
	.zero		1536


//--------------------- SYMBOLS --------------------------

	.type		.nv.reservedSmem.offset0,@object
	.size		.nv.reservedSmem.offset0,0x4
